# CuTe-DSL kernel — source=cudnn_frontend_dsl family=nsa_select
# config = {"dtype": "BFloat16", "head_dim": 128, "block_size": 32}


// ===== COMPILED SASS (sm_100a) =====

	.target	sm_100a

	.elftype	@"ET_EXEC"


//--------------------- .note.nv.tkinfo           --------------------------
	.section	.note.nv.tkinfo,"",@"SHT_NOTE"
	.sectionflags	@"SHF_NOTE_NV_TKINFO"
	.tkinfo
        /*0018*/ 	.word	0x00000081
        /*0030*/ 	.string	""
        /*0030*/ 	.string	"ptxas"
        /*0030*/ 	.string	"Cuda compilation tools, release 12.9, V12.9.83"
        /*0030*/ 	.string	"Build system must define TOOLS_VERSION_EXTENDED"
        /*0030*/ 	.string	"-O 3 -arch sm_100a "



//--------------------- .note.nv.cuver            --------------------------
	.section	.note.nv.cuver,"",@"SHT_NOTE"
	.sectionflags	@"SHF_NOTE_NV_CUVER"
        /*0018*/ 	.short	0x0001
        /*001a*/ 	.short	0x0064
        /*001c*/ 	.short	0x0001
        /*001e*/ 	.short	0x0000
        /*0020*/ 	.short	0x0001
        /*0022*/ 	.short	0x0000


//--------------------- .nv.info                  --------------------------
	.section	.nv.info,"",@"SHT_CUDA_INFO"
	.align	4


	//----- nvinfo : EIATTR_REGCOUNT
	.align		4
        /*0000*/ 	.byte	0x04, 0x2f
        /*0002*/ 	.short	(.L_1 - .L_0)
	.align		4
.L_0:
        /*0004*/ 	.word	index@(kernel_cutlass_kernel_cudnnnative_sparse_attentionselectionNSA_select_attn_fwd_hmmaHopperSelectAttentionFwd_object_at__CopyAtom_ThrID10_TVLayoutSrc112801_TVLayoutDst112801_Valuetypebf16_t_0)
        /*0008*/ 	.word	0x0000009d


	//----- nvinfo : EIATTR_FRAME_SIZE
	.align		4
.L_1:
        /*000c*/ 	.byte	0x04, 0x11
        /*000e*/ 	.short	(.L_3 - .L_2)
	.align		4
.L_2:
        /*0010*/ 	.word	index@(kernel_cutlass_kernel_cudnnnative_sparse_attentionselectionNSA_select_attn_fwd_hmmaHopperSelectAttentionFwd_object_at__CopyAtom_ThrID10_TVLayoutSrc112801_TVLayoutDst112801_Valuetypebf16_t_0)
        /*0014*/ 	.word	0x00000000


	//----- nvinfo : EIATTR_MIN_STACK_SIZE
	.align		4
.L_3:
        /*0018*/ 	.byte	0x04, 0x12
        /*001a*/ 	.short	(.L_5 - .L_4)
	.align		4
.L_4:
        /*001c*/ 	.word	index@(kernel_cutlass_kernel_cudnnnative_sparse_attentionselectionNSA_select_attn_fwd_hmmaHopperSelectAttentionFwd_object_at__CopyAtom_ThrID10_TVLayoutSrc112801_TVLayoutDst112801_Valuetypebf16_t_0)
        /*0020*/ 	.word	0x00000000
.L_5:


//--------------------- .nv.info.kernel_cutlass_kernel_cudnnnative_sparse_attentionselectionNSA_select_attn_fwd_hmmaHopperSelectAttentionFwd_object_at__CopyAtom_ThrID10_TVLayoutSrc112801_TVLayoutDst112801_Valuetypebf16_t_0 --------------------------
	.section	.nv.info.kernel_cutlass_kernel_cudnnnative_sparse_attentionselectionNSA_select_attn_fwd_hmmaHopperSelectAttentionFwd_object_at__CopyAtom_ThrID10_TVLayoutSrc112801_TVLayoutDst112801_Valuetypebf16_t_0,"",@"SHT_CUDA_INFO"
	.sectionflags	@""
	.align	4


	//----- nvinfo : EIATTR_CUDA_API_VERSION
	.align		4
        /*0000*/ 	.byte	0x04, 0x37
        /*0002*/ 	.short	(.L_7 - .L_6)
.L_6:
        /*0004*/ 	.word	0x00000081


	//----- nvinfo : EIATTR_KPARAM_INFO
	.align		4
.L_7:
        /*0008*/ 	.byte	0x04, 0x17
        /*000a*/ 	.short	(.L_9 - .L_8)
.L_8:
        /*000c*/ 	.word	0x00000000
        /*0010*/ 	.short	0x0009
        /*0012*/ 	.short	0x0228
        /*0014*/ 	.byte	0x00, 0xf0, 0x11, 0x00


	//----- nvinfo : EIATTR_KPARAM_INFO
	.align		4
.L_9:
        /*0018*/ 	.byte	0x04, 0x17
        /*001a*/ 	.short	(.L_11 - .L_10)
.L_10:
        /*001c*/ 	.word	0x00000000
        /*0020*/ 	.short	0x0008
        /*0022*/ 	.short	0x0220
        /*0024*/ 	.byte	0x00, 0xf0, 0x21, 0x00


	//----- nvinfo : EIATTR_KPARAM_INFO
	.align		4
.L_11:
        /*0028*/ 	.byte	0x04, 0x17
        /*002a*/ 	.short	(.L_13 - .L_12)
.L_12:
        /*002c*/ 	.word	0x00000000
        /*0030*/ 	.short	0x0007
        /*0032*/ 	.short	0x0218
        /*0034*/ 	.byte	0x00, 0xf0, 0x21, 0x00


	//----- nvinfo : EIATTR_KPARAM_INFO
	.align		4
.L_13:
        /*0038*/ 	.byte	0x04, 0x17
        /*003a*/ 	.short	(.L_15 - .L_14)
.L_14:
        /*003c*/ 	.word	0x00000000
        /*0040*/ 	.short	0x0006
        /*0042*/ 	.short	0x0210
        /*0044*/ 	.byte	0x00, 0xf0, 0x21, 0x00


	//----- nvinfo : EIATTR_KPARAM_INFO
	.align		4
.L_15:
        /*0048*/ 	.byte	0x04, 0x17
        /*004a*/ 	.short	(.L_17 - .L_16)
.L_16:
        /*004c*/ 	.word	0x00000000
        /*0050*/ 	.short	0x0005
        /*0052*/ 	.short	0x0208
        /*0054*/ 	.byte	0x00, 0xf0, 0x21, 0x00


	//----- nvinfo : EIATTR_KPARAM_INFO
	.align		4
.L_17:
        /*0058*/ 	.byte	0x04, 0x17
        /*005a*/ 	.short	(.L_19 - .L_18)
.L_18:
        /*005c*/ 	.word	0x00000000
        /*0060*/ 	.short	0x0004
        /*0062*/ 	.short	0x0200
        /*0064*/ 	.byte	0x00, 0xf0, 0x21, 0x00


	//----- nvinfo : EIATTR_KPARAM_INFO
	.align		4
.L_19:
        /*0068*/ 	.byte	0x04, 0x17
        /*006a*/ 	.short	(.L_21 - .L_20)
.L_20:
        /*006c*/ 	.word	0x00000000
        /*0070*/ 	.short	0x0003
        /*0072*/ 	.short	0x0180
        /*0074*/ 	.byte	0x00, 0xf0, 0x01, 0x02


	//----- nvinfo : EIATTR_KPARAM_INFO
	.align		4
.L_21:
        /*0078*/ 	.byte	0x04, 0x17
        /*007a*/ 	.short	(.L_23 - .L_22)
.L_22:
        /*007c*/ 	.word	0x00000000
        /*0080*/ 	.short	0x0002
        /*0082*/ 	.short	0x0100
        /*0084*/ 	.byte	0x00, 0xf0, 0x01, 0x02


	//----- nvinfo : EIATTR_KPARAM_INFO
	.align		4
.L_23:
        /*0088*/ 	.byte	0x04, 0x17
        /*008a*/ 	.short	(.L_25 - .L_24)
.L_24:
        /*008c*/ 	.word	0x00000000
        /*0090*/ 	.short	0x0001
        /*0092*/ 	.short	0x0080
        /*0094*/ 	.byte	0x00, 0xf0, 0x01, 0x02


	//----- nvinfo : EIATTR_KPARAM_INFO
	.align		4
.L_25:
        /*0098*/ 	.byte	0x04, 0x17
        /*009a*/ 	.short	(.L_27 - .L_26)
.L_26:
        /*009c*/ 	.word	0x00000000
        /*00a0*/ 	.short	0x0000
        /*00a2*/ 	.short	0x0000
        /*00a4*/ 	.byte	0x00, 0xf0, 0x01, 0x02


	//----- nvinfo : EIATTR_SPARSE_MMA_MASK
	.align		4
.L_27:
        /*00a8*/ 	.byte	0x03, 0x50
        /*00aa*/ 	.short	0x0000


	//----- nvinfo : EIATTR_MAXREG_COUNT
	.align		4
        /*00ac*/ 	.byte	0x03, 0x1b
        /*00ae*/ 	.short	0x00ff


	//----- nvinfo : EIATTR_NUM_BARRIERS
	.align		4
        /*00b0*/ 	.byte	0x02, 0x4c
        /*00b2*/ 	.byte	0x01
	.zero		1


	//----- nvinfo : EIATTR_INT_WARP_WIDE_INSTR_OFFSETS
	.align		4
        /*00b4*/ 	.byte	0x04, 0x31
        /*00b6*/ 	.short	(.L_29 - .L_28)


	//   ....[0]....
.L_28:
        /*00b8*/ 	.word	0x00000120


	//   ....[1]....
        /*00bc*/ 	.word	0x00000140


	//   ....[2]....
        /*00c0*/ 	.word	0x00000150


	//   ....[3]....
        /*00c4*/ 	.word	0x00000160


	//   ....[4]....
        /*00c8*/ 	.word	0x00000200


	//   ....[5]....
        /*00cc*/ 	.word	0x00000210


	//   ....[6]....
        /*00d0*/ 	.word	0x000002e0


	//   ....[7]....
        /*00d4*/ 	.word	0x00000670


	//   ....[8]....
        /*00d8*/ 	.word	0x00000680


	//   ....[9]....
        /*00dc*/ 	.word	0x00000770


	//   ....[10]....
        /*00e0*/ 	.word	0x00000780


	//   ....[11]....
        /*00e4*/ 	.word	0x00000850


	//   ....[12]....
        /*00e8*/ 	.word	0x00000860


	//   ....[13]....
        /*00ec*/ 	.word	0x00000930


	//   ....[14]....
        /*00f0*/ 	.word	0x00000940


	//   ....[15]....
        /*00f4*/ 	.word	0x00000a10


	//   ....[16]....
        /*00f8*/ 	.word	0x00000a20


	//   ....[17]....
        /*00fc*/ 	.word	0x00000af0


	//   ....[18]....
        /*0100*/ 	.word	0x00000b00


	//   ....[19]....
        /*0104*/ 	.word	0x00000bd0


	//   ....[20]....
        /*0108*/ 	.word	0x00000be0


	//   ....[21]....
        /*010c*/ 	.word	0x00000cb0


	//   ....[22]....
        /*0110*/ 	.word	0x00000cc0


	//   ....[23]....
        /*0114*/ 	.word	0x00000d90


	//   ....[24]....
        /*0118*/ 	.word	0x00000da0


	//   ....[25]....
        /*011c*/ 	.word	0x00000e70


	//   ....[26]....
        /*0120*/ 	.word	0x00000e80


	//   ....[27]....
        /*0124*/ 	.word	0x00000f50


	//   ....[28]....
        /*0128*/ 	.word	0x00000f60


	//   ....[29]....
        /*012c*/ 	.word	0x00001030


	//   ....[30]....
        /*0130*/ 	.word	0x00001040


	//   ....[31]....
        /*0134*/ 	.word	0x00001110


	//   ....[32]....
        /*0138*/ 	.word	0x00001120


	//   ....[33]....
        /*013c*/ 	.word	0x000011f0


	//   ....[34]....
        /*0140*/ 	.word	0x00001200


	//   ....[35]....
        /*0144*/ 	.word	0x000012d0


	//   ....[36]....
        /*0148*/ 	.word	0x000012e0


	//   ....[37]....
        /*014c*/ 	.word	0x000013b0


	//   ....[38]....
        /*0150*/ 	.word	0x000013c0


	//   ....[39]....
        /*0154*/ 	.word	0x00001520


	//   ....[40]....
        /*0158*/ 	.word	0x00001530


	//   ....[41]....
        /*015c*/ 	.word	0x000016e0


	//   ....[42]....
        /*0160*/ 	.word	0x000016f0


	//   ....[43]....
        /*0164*/ 	.word	0x00001e60


	//   ....[44]....
        /*0168*/ 	.word	0x00001e70


	//   ....[45]....
        /*016c*/ 	.word	0x00001ff0


	//   ....[46]....
        /*0170*/ 	.word	0x00002000


	//   ....[47]....
        /*0174*/ 	.word	0x00002700


	//   ....[48]....
        /*0178*/ 	.word	0x00002740


	//   ....[49]....
        /*017c*/ 	.word	0x00002890


	//   ....[50]....
        /*0180*/ 	.word	0x000028a0


	//----- nvinfo : EIATTR_COOP_GROUP_MASK_REGIDS
	.align		4
.L_29:
        /*0184*/ 	.byte	0x04, 0x29
        /*0186*/ 	.short	(.L_31 - .L_30)


	//   ....[0]....
.L_30:
        /*0188*/ 	.word	0x05000081


	//   ....[1]....
        /*018c*/ 	.word	0x05000068


	//   ....[2]....
        /*0190*/ 	.word	0x05000069


	//   ....[3]....
        /*0194*/ 	.word	0x0500006a


	//   ....[4]....
        /*0198*/ 	.word	0x05000074


	//   ....[5]....
        /*019c*/ 	.word	0x05000074


	//   ....[6]....
        /*01a0*/ 	.word	0x05000074


	//   ....[7]....
        /*01a4*/ 	.word	0x05000074


	//----- nvinfo : EIATTR_COOP_GROUP_INSTR_OFFSETS
	.align		4
.L_31:
        /*01a8*/ 	.byte	0x04, 0x28
        /*01aa*/ 	.short	(.L_33 - .L_32)


	//   ....[0]....
.L_32:
        /*01ac*/ 	.word	0x00002b70


	//   ....[1]....
        /*01b0*/ 	.word	0x00002b90


	//   ....[2]....
        /*01b4*/ 	.word	0x00002e10


	//   ....[3]....
        /*01b8*/ 	.word	0x00002e30


	//   ....[4]....
        /*01bc*/ 	.word	0x00004820


	//   ....[5]....
        /*01c0*/ 	.word	0x000048c0


	//   ....[6]....
        /*01c4*/ 	.word	0x00004b70


	//   ....[7]....
        /*01c8*/ 	.word	0x00004be0


	//----- nvinfo : EIATTR_VRC_CTA_INIT_COUNT
	.align		4
.L_33:
        /*01cc*/ 	.byte	0x02, 0x4a
	.zero		1
	.zero		1


	//----- nvinfo : EIATTR_MBARRIER_INSTR_OFFSETS
	.align		4
        /*01d0*/ 	.byte	0x04, 0x39
        /*01d2*/ 	.short	(.L_35 - .L_34)


	//   ....[0]....
.L_34:
        /*01d4*/ 	.word	0x000002c0
        /*01d8*/ 	.word	0x000000ff
        /*01dc*/ 	.word	0x00000000
        /*01e0*/ 	.short	0x0100
        /*01e2*/ 	.byte	0x08
	.zero		1


	//   ....[1]....
        /*01e4*/ 	.word	0x000002f0
        /*01e8*/ 	.word	0x000000ff
        /*01ec*/ 	.word	0x00000008
        /*01f0*/ 	.short	0x0100
        /*01f2*/ 	.byte	0x08
	.zero		1


	//   ....[2]....
        /*01f4*/ 	.word	0x00000320
        /*01f8*/ 	.word	0x000000ff
        /*01fc*/ 	.word	0x00000020
        /*0200*/ 	.short	0x0100
        /*0202*/ 	.byte	0x09
	.zero		1


	//   ....[3]....
        /*0204*/ 	.word	0x00000330
        /*0208*/ 	.word	0x000000ff
        /*020c*/ 	.word	0x00000028
        /*0210*/ 	.short	0x0100
        /*0212*/ 	.byte	0x09
	.zero		1


	//   ....[4]....
        /*0214*/ 	.word	0x00000360
        /*0218*/ 	.word	0x000000ff
        /*021c*/ 	.word	0x00000010
        /*0220*/ 	.short	0x0100
        /*0222*/ 	.byte	0x0a
	.zero		1


	//   ....[5]....
        /*0224*/ 	.word	0x00000370
        /*0228*/ 	.word	0x000000ff
        /*022c*/ 	.word	0x00000018
        /*0230*/ 	.short	0x0100
        /*0232*/ 	.byte	0x0a
	.zero		1


	//   ....[6]....
        /*0234*/ 	.word	0x00000610
        /*0238*/ 	.word	0x00000009
        /*023c*/ 	.word	0x00000028
        /*0240*/ 	.short	0x010a
        /*0242*/ 	.byte	0xff
	.zero		1


	//   ....[7]....
        /*0244*/ 	.word	0x00001490
        /*0248*/ 	.word	0x00000009
        /*024c*/ 	.word	0x00000008
        /*0250*/ 	.short	0x010a
        /*0252*/ 	.byte	0xff
	.zero		1


	//   ....[8]....
        /*0254*/ 	.word	0x000019a0
        /*0258*/ 	.word	0x00000000
        /*025c*/ 	.word	0x00000020
        /*0260*/ 	.short	0x010a
        /*0262*/ 	.byte	0xff
	.zero		1


	//   ....[9]....
        /*0264*/ 	.word	0x000019d0
        /*0268*/ 	.word	0x00000000
        /*026c*/ 	.word	0x00000020
        /*0270*/ 	.short	0x010a
        /*0272*/ 	.byte	0xff
	.zero		1


	//   ....[10]....
        /*0274*/ 	.word	0x00001c00
        /*0278*/ 	.word	0x00000000
        /*027c*/ 	.word	0x00000000
        /*0280*/ 	.short	0x010a
        /*0282*/ 	.byte	0xff
	.zero		1


	//   ....[11]....
        /*0284*/ 	.word	0x00001d10
        /*0288*/ 	.word	0x00000003
        /*028c*/ 	.word	0x00000000
        /*0290*/ 	.short	0x010a
        /*0292*/ 	.byte	0xff
	.zero		1


	//   ....[12]....
        /*0294*/ 	.word	0x00001db0
        /*0298*/ 	.word	0x00000007
        /*029c*/ 	.word	0x00000018
        /*02a0*/ 	.short	0x010a
        /*02a2*/ 	.byte	0xff
	.zero		1


	//   ....[13]....
        /*02a4*/ 	.word	0x000025e0
        /*02a8*/ 	.word	0x00000000
        /*02ac*/ 	.word	0x00000008
        /*02b0*/ 	.short	0x0101
        /*02b2*/ 	.byte	0xff
	.zero		1


	//   ....[14]....
        /*02b4*/ 	.word	0x00002650
        /*02b8*/ 	.word	0x00000000
        /*02bc*/ 	.word	0x00000008
        /*02c0*/ 	.short	0x010a
        /*02c2*/ 	.byte	0xff
	.zero		1


	//   ....[15]....
        /*02c4*/ 	.word	0x00003100
        /*02c8*/ 	.word	0x00000000
        /*02cc*/ 	.word	0x00000010
        /*02d0*/ 	.short	0x010a
        /*02d2*/ 	.byte	0xff
	.zero		1


	//   ....[16]....
        /*02d4*/ 	.word	0x00003120
        /*02d8*/ 	.word	0x00000000
        /*02dc*/ 	.word	0x00000010
        /*02e0*/ 	.short	0x010a
        /*02e2*/ 	.byte	0xff
	.zero		1


	//   ....[17]....
        /*02e4*/ 	.word	0x00003580
        /*02e8*/ 	.word	0x00000000
        /*02ec*/ 	.word	0x00000000
        /*02f0*/ 	.short	0x010a
        /*02f2*/ 	.byte	0xff
	.zero		1


	//   ....[18]....
        /*02f4*/ 	.word	0x000035b0
        /*02f8*/ 	.word	0x00000000
        /*02fc*/ 	.word	0x00000018
        /*0300*/ 	.short	0x0101
        /*0302*/ 	.byte	0xff
	.zero		1


	//   ....[19]....
        /*0304*/ 	.word	0x00004590
        /*0308*/ 	.word	0x00000009
        /*030c*/ 	.word	0x00000028
        /*0310*/ 	.short	0x010a
        /*0312*/ 	.byte	0xff
	.zero		1


	//   ....[20]....
        /*0314*/ 	.word	0x00004600
        /*0318*/ 	.word	0x00000009
        /*031c*/ 	.word	0x00000008
        /*0320*/ 	.short	0x010a
        /*0322*/ 	.byte	0xff
	.zero		1


	//   ....[21]....
        /*0324*/ 	.word	0x00004650
        /*0328*/ 	.word	0x00000000
        /*032c*/ 	.word	0x00000020
        /*0330*/ 	.short	0x010a
        /*0332*/ 	.byte	0xff
	.zero		1


	//   ....[22]....
        /*0334*/ 	.word	0x000046b0
        /*0338*/ 	.word	0x00000003
        /*033c*/ 	.word	0x00000000
        /*0340*/ 	.short	0x010a
        /*0342*/ 	.byte	0xff
	.zero		1


	//   ....[23]....
        /*0344*/ 	.word	0x00004710
        /*0348*/ 	.word	0x00000007
        /*034c*/ 	.word	0x00000018
        /*0350*/ 	.short	0x010a
        /*0352*/ 	.byte	0xff
	.zero		1


	//   ....[24]....
        /*0354*/ 	.word	0x00004770
        /*0358*/ 	.word	0x00000000
        /*035c*/ 	.word	0x00000008
        /*0360*/ 	.short	0x010a
        /*0362*/ 	.byte	0xff
	.zero		1


	//   ....[25]....
        /*0364*/ 	.word	0x00004c20
        /*0368*/ 	.word	0x00000000
        /*036c*/ 	.word	0x00000010
        /*0370*/ 	.short	0x010a
        /*0372*/ 	.byte	0xff
	.zero		1


	//----- nvinfo : EIATTR_NUM_MBARRIERS
	.align		4
.L_35:
        /*0374*/ 	.byte	0x03, 0x38
        /*0376*/ 	.short	0x0006


	//----- nvinfo : EIATTR_EXIT_INSTR_OFFSETS
	.align		4
        /*0378*/ 	.byte	0x04, 0x1c
        /*037a*/ 	.short	(.L_37 - .L_36)


	//   ....[0]....
.L_36:
        /*037c*/ 	.word	0x000004e0


	//   ....[1]....
        /*0380*/ 	.word	0x00004560


	//----- nvinfo : EIATTR_REQNTID
	.align		4
.L_37:
        /*0384*/ 	.byte	0x04, 0x10
        /*0386*/ 	.short	(.L_39 - .L_38)
.L_38:
        /*0388*/ 	.word	0x00000020
        /*038c*/ 	.word	0x00000001
        /*0390*/ 	.word	0x00000001


	//----- nvinfo : EIATTR_CRS_STACK_SIZE
	.align		4
.L_39:
        /*0394*/ 	.byte	0x04, 0x1e
        /*0396*/ 	.short	(.L_41 - .L_40)
.L_40:
        /*0398*/ 	.word	0x00000000


	//----- nvinfo : EIATTR_CBANK_PARAM_SIZE
	.align		4
.L_41:
        /*039c*/ 	.byte	0x03, 0x19
        /*039e*/ 	.short	0x022c


	//----- nvinfo : EIATTR_PARAM_CBANK
	.align		4
        /*03a0*/ 	.byte	0x04, 0x0a
        /*03a2*/ 	.short	(.L_43 - .L_42)
	.align		4
.L_42:
        /*03a4*/ 	.word	index@(.nv.constant0.kernel_cutlass_kernel_cudnnnative_sparse_attentionselectionNSA_select_attn_fwd_hmmaHopperSelectAttentionFwd_object_at__CopyAtom_ThrID10_TVLayoutSrc112801_TVLayoutDst112801_Valuetypebf16_t_0)
        /*03a8*/ 	.short	0x0380
        /*03aa*/ 	.short	0x022c


	//----- nvinfo : EIATTR_SW_WAR
	.align		4
.L_43:
        /*03ac*/ 	.byte	0x04, 0x36
        /*03ae*/ 	.short	(.L_45 - .L_44)
.L_44:
        /*03b0*/ 	.word	0x00000008
.L_45:


//--------------------- .nv.compat                --------------------------
	.section	.nv.compat,"",@"SHT_CUDA_COMPAT_INFO"
	.align	4
        /*0000*/ 	.byte	0x02, 0x02, 0x02, 0x00, 0x02, 0x05, 0x05, 0x00, 0x02, 0x03, 0x01, 0x00, 0x02, 0x06, 0x01, 0x00


//--------------------- .nv.callgraph             --------------------------
	.section	.nv.callgraph,"",@"SHT_CUDA_CALLGRAPH"
	.align	4
	.sectionentsize	8
	.align		4
        /*0000*/ 	.word	0x00000000
	.align		4
        /*0004*/ 	.word	0xffffffff
	.align		4
        /*0008*/ 	.word	0x00000000
	.align		4
        /*000c*/ 	.word	0xfffffffe
	.align		4
        /*0010*/ 	.word	0x00000000
	.align		4
        /*0014*/ 	.word	0xfffffffd
	.align		4
        /*0018*/ 	.word	0x00000000
	.align		4
        /*001c*/ 	.word	0xfffffffc


//--------------------- .text.kernel_cutlass_kernel_cudnnnative_sparse_attentionselectionNSA_select_attn_fwd_hmmaHopperSelectAttentionFwd_object_at__CopyAtom_ThrID10_TVLayoutSrc112801_TVLayoutDst112801_Valuetypebf16_t_0 --------------------------
	.section	.text.kernel_cutlass_kernel_cudnnnative_sparse_attentionselectionNSA_select_attn_fwd_hmmaHopperSelectAttentionFwd_object_at__CopyAtom_ThrID10_TVLayoutSrc112801_TVLayoutDst112801_Valuetypebf16_t_0,"ax",@progbits
	.align	128
        .global         kernel_cutlass_kernel_cudnnnative_sparse_attentionselectionNSA_select_attn_fwd_hmmaHopperSelectAttentionFwd_object_at__CopyAtom_ThrID10_TVLayoutSrc112801_TVLayoutDst112801_Valuetypebf16_t_0
        .type           kernel_cutlass_kernel_cudnnnative_sparse_attentionselectionNSA_select_attn_fwd_hmmaHopperSelectAttentionFwd_object_at__CopyAtom_ThrID10_TVLayoutSrc112801_TVLayoutDst112801_Valuetypebf16_t_0,@function
        .size           kernel_cutlass_kernel_cudnnnative_sparse_attentionselectionNSA_select_attn_fwd_hmmaHopperSelectAttentionFwd_object_at__CopyAtom_ThrID10_TVLayoutSrc112801_TVLayoutDst112801_Valuetypebf16_t_0,(.L_x_79 - kernel_cutlass_kernel_cudnnnative_sparse_attentionselectionNSA_select_attn_fwd_hmmaHopperSelectAttentionFwd_object_at__CopyAtom_ThrID10_TVLayoutSrc112801_TVLayoutDst112801_Valuetypebf16_t_0)
        .other          kernel_cutlass_kernel_cudnnnative_sparse_attentionselectionNSA_select_attn_fwd_hmmaHopperSelectAttentionFwd_object_at__CopyAtom_ThrID10_TVLayoutSrc112801_TVLayoutDst112801_Valuetypebf16_t_0,@"STO_CUDA_ENTRY STV_DEFAULT"
kernel_cutlass_kernel_cudnnnative_sparse_attentionselectionNSA_select_attn_fwd_hmmaHopperSelectAttentionFwd_object_at__CopyAtom_ThrID10_TVLayoutSrc112801_TVLayoutDst112801_Valuetypebf16_t_0:
.text.kernel_cutlass_kernel_cudnnnative_sparse_attentionselectionNSA_select_attn_fwd_hmmaHopperSelectAttentionFwd_object_at__CopyAtom_ThrID10_TVLayoutSrc112801_TVLayoutDst112801_Valuetypebf16_t_0:
[----:B------:R-:W1:Y:S01]  /*0000*/  LDC R1, c[0x0][0x37c] ;  /* 0x0000df00ff017b82 */ /* 0x000e620000000800 */
[----:B------:R-:W2:Y:S07]  /*0010*/  S2R R3, SR_TID.X ;  /* 0x0000000000037919 */ /* 0x000eae0000002100 */
[----:B------:R-:W3:Y:S01]  /*0020*/  LDC.64 R4, c[0x0][0x590] ;  /* 0x00016400ff047b82 */ /* 0x000ee20000000a00 */
[----:B------:R-:W-:Y:S01]  /*0030*/  BSSY.RECONVERGENT B0, `(.L_x_0) ;  /* 0x000000e000007945 */ /* 0x000fe20003800200 */
[----:B------:R-:W4:Y:S01]  /*0040*/  S2R R7, SR_CTAID.Z ;  /* 0x0000000000077919 */ /* 0x000f220000002700 */
[----:B--2---:R-:W-:-:S04]  /*0050*/  SHF.R.U32.HI R148, RZ, 0x5, R3 ;  /* 0x00000005ff947819 */ /* 0x004fc80000011603 */
[----:B------:R-:W-:-:S13]  /*0060*/  ISETP.NE.AND P2, PT, R148, RZ, PT ;  /* 0x000000ff9400720c */ /* 0x000fda0003f45270 */
[----:B-1--4-:R-:W-:Y:S05]  /*0070*/  @P2 BRA `(.L_x_1) ;  /* 0x0000000000242947 */ /* 0x012fea0003800000 */
[----:B------:R-:W1:Y:S02]  /*0080*/  LDCU.64 UR4, c[0x0][0x348] ;  /* 0x00006900ff0477ac */ /* 0x000e640008000a00 */
[----:B-1----:R-:W-:Y:S02]  /*0090*/  UIADD3 UR6, UP0, UPT, UR4, 0x80, URZ ;  /* 0x0000008004067890 */ /* 0x002fe4000ff1e0ff */
[----:B------:R1:W-:Y:S01]  /*00a0*/  UTMACCTL.PF [UR4] ;  /* 0x00000000040079b9 */ /* 0x0003e20008040000 */
[----:B------:R-:W-:Y:S02]  /*00b0*/  UIADD3 UR8, UP1, UPT, UR4, 0x180, URZ ;  /* 0x0000018004087890 */ /* 0x000fe4000ff3e0ff */
[----:B------:R-:W-:Y:S02]  /*00c0*/  UIADD3.X UR7, UPT, UPT, URZ, UR5, URZ, UP0, !UPT ;  /* 0x00000005ff077290 */ /* 0x000fe400087fe4ff */
[----:B------:R-:W-:-:S07]  /*00d0*/  UIADD3.X UR9, UPT, UPT, URZ, UR5, URZ, UP1, !UPT ;  /* 0x00000005ff097290 */ /* 0x000fce0008ffe4ff */
[----:B------:R1:W-:Y:S02]  /*00e0*/  UTMACCTL.PF [UR6] ;  /* 0x00000000060079b9 */ /* 0x0003e40008040000 */
[----:B------:R1:W-:Y:S02]  /*00f0*/  UTMACCTL.PF [UR8] ;  /* 0x00000000080079b9 */ /* 0x0003e40008040000 */
[----:B-1----:R-:W-:Y:S01]  /*0100*/  NOP ;  /* 0x0000000000007918 */ /* 0x002fe20000000000 */
.L_x_1:
[----:B------:R-:W-:Y:S05]  /*0110*/  BSYNC.RECONVERGENT B0 ;  /* 0x0000000000007941 */ /* 0x000fea0003800200 */
.L_x_0:
[----:B------:R-:W-:Y:S01]  /*0120*/  VOTEU.ALL UP3, P2 ;  /* 0x0000000000ff7886 */ /* 0x000fe20001060000 */
[----:B------:R-:W-:Y:S01]  /*0130*/  UMOV UR12, 0x1 ;  /* 0x00000001000c7882 */ /* 0x000fe20000000000 */
[----:B------:R-:W-:Y:S01]  /*0140*/  VOTEU.ALL UP2, P2 ;  /* 0x0000000000ff7886 */ /* 0x000fe20001040000 */
[----:B------:R-:W-:Y:S01]  /*0150*/  VOTEU.ALL UP1, P2 ;  /* 0x0000000000ff7886 */ /* 0x000fe20001020000 */
[----:B------:R-:W-:Y:S01]  /*0160*/  VOTEU.ALL UP0, P2 ;  /* 0x0000000000ff7886 */ /* 0x000fe20001000000 */
[----:B------:R-:W1:Y:S01]  /*0170*/  @!UP3 S2UR UR8, SR_CgaCtaId ;  /* 0x000000000008b9c3 */ /* 0x000e620000008800 */
[----:B------:R-:W-:Y:S01]  /*0180*/  @!UP3 UMOV UR4, 0x400 ;  /* 0x000004000004b882 */ /* 0x000fe20000000000 */
[----:B------:R-:W-:-:S04]  /*0190*/  @!UP3 UIADD3 UR14, UPT, UPT, -UR12, 0x100000, URZ ;  /* 0x001000000c0eb890 */ /* 0x000fc8000fffe1ff */
[----:B------:R-:W-:Y:S02]  /*01a0*/  @!UP3 USHF.L.U32 UR15, UR14, 0xb, URZ ;  /* 0x0000000b0e0fb899 */ /* 0x000fe400080006ff */
[----:B------:R-:W-:Y:S01]  /*01b0*/  @!UP3 USHF.L.U32 UR14, UR14, 0x1, URZ ;  /* 0x000000010e0eb899 */ /* 0x000fe200080006ff */
[----:B------:R-:W-:Y:S01]  /*01c0*/  @!UP3 UMOV UR10, 0x400 ;  /* 0x00000400000ab882 */ /* 0x000fe20000000000 */
[----:B------:R-:W-:-:S04]  /*01d0*/  @!UP3 UIADD3 UR16, UPT, UPT, -UR12, 0x100000, URZ ;  /* 0x001000000c10b890 */ /* 0x000fc8000fffe1ff */
[----:B------:R-:W-:Y:S02]  /*01e0*/  @!UP3 USHF.L.U32 UR17, UR16, 0xb, URZ ;  /* 0x0000000b1011b899 */ /* 0x000fe400080006ff */
[----:B------:R-:W-:Y:S01]  /*01f0*/  @!UP3 USHF.L.U32 UR16, UR16, 0x1, URZ ;  /* 0x000000011010b899 */ /* 0x000fe200080006ff */
[----:B------:R-:W-:Y:S01]  /*0200*/  VOTEU.ALL UP4, P2 ;  /* 0x0000000000ff7886 */ /* 0x000fe20001080000 */
[----:B------:R-:W-:Y:S01]  /*0210*/  VOTEU.ALL UP5, P2 ;  /* 0x0000000000ff7886 */ /* 0x000fe200010a0000 */
[----:B------:R-:W2:Y:S01]  /*0220*/  LDCU.64 UR6, c[0x0][0x358] ;  /* 0x00006b00ff0677ac */ /* 0x000ea20008000a00 */
[----:B------:R-:W4:Y:S01]  /*0230*/  @!UP3 S2UR UR5, SR_CgaCtaId ;  /* 0x000000000005b9c3 */ /* 0x000f220000008800 */
[----:B---3--:R-:W-:-:S07]  /*0240*/  IMAD.WIDE.U32 R4, R7, 0x4, R4 ;  /* 0x0000000407047825 */ /* 0x008fce00078e0004 */
[----:B------:R-:W3:Y:S01]  /*0250*/  @!UP3 S2UR UR11, SR_CgaCtaId ;  /* 0x00000000000bb9c3 */ /* 0x000ee20000008800 */
[----:B-1----:R-:W-:Y:S02]  /*0260*/  @!UP3 ULEA UR8, UR8, UR4, 0x18 ;  /* 0x000000040808b291 */ /* 0x002fe4000f8ec0ff */
[----:B----4-:R-:W-:Y:S02]  /*0270*/  @!UP3 ULEA UR9, UR5, UR4, 0x18 ;  /* 0x000000040509b291 */ /* 0x010fe4000f8ec0ff */
[----:B------:R-:W-:-:S04]  /*0280*/  @!UP3 UIADD3 UR4, UPT, UPT, -UR12, 0x100000, URZ ;  /* 0x001000000c04b890 */ /* 0x000fc8000fffe1ff */
[----:B------:R-:W-:Y:S02]  /*0290*/  @!UP3 USHF.L.U32 UR5, UR4, 0xb, URZ ;  /* 0x0000000b0405b899 */ /* 0x000fe400080006ff */
[----:B------:R-:W-:Y:S01]  /*02a0*/  @!UP3 USHF.L.U32 UR4, UR4, 0x1, URZ ;  /* 0x000000010404b899 */ /* 0x000fe200080006ff */
[----:B------:R-:W1:Y:S02]  /*02b0*/  FENCE.VIEW.ASYNC.S ;  /* 0x00000000000073c6 */ /* 0x000e640000000000 */
[----:B-1----:R1:W4:Y:S01]  /*02c0*/  @!UP2 SYNCS.EXCH.64 URZ, [UR8], UR14 ;  /* 0x0000000e08ffa5b2 */ /* 0x0023220008000100 */
[----:B---3--:R-:W-:Y:S01]  /*02d0*/  @!UP3 ULEA UR10, UR11, UR10, 0x18 ;  /* 0x0000000a0b0ab291 */ /* 0x008fe2000f8ec0ff */
[----:B------:R-:W-:Y:S01]  /*02e0*/  VOTEU.ALL UP3, P2 ;  /* 0x0000000000ff7886 */ /* 0x000fe20001060000 */
[----:B------:R1:W4:Y:S01]  /*02f0*/  @!UP1 SYNCS.EXCH.64 URZ, [UR8+0x8], UR14 ;  /* 0x0000080e08ff95b2 */ /* 0x0003220008000100 */
[----:B------:R-:W-:Y:S01]  /*0300*/  NOP ;  /* 0x0000000000007918 */ /* 0x000fe20000000000 */
[----:B----4-:R-:W-:Y:S06]  /*0310*/  BAR.SYNC.DEFER_BLOCKING 0x0 ;  /* 0x0000000000007b1d */ /* 0x010fec0000010000 */
[----:B------:R1:W3:Y:S01]  /*0320*/  @!UP0 SYNCS.EXCH.64 URZ, [UR9+0x20], UR16 ;  /* 0x0000201009ff85b2 */ /* 0x0002e20008000100 */
[----:B------:R1:W3:Y:S01]  /*0330*/  @!UP3 SYNCS.EXCH.64 URZ, [UR9+0x28], UR16 ;  /* 0x0000281009ffb5b2 */ /* 0x0002e20008000100 */
[----:B------:R-:W-:Y:S01]  /*0340*/  NOP ;  /* 0x0000000000007918 */ /* 0x000fe20000000000 */
[----:B---3--:R-:W-:Y:S06]  /*0350*/  BAR.SYNC.DEFER_BLOCKING 0x0 ;  /* 0x0000000000007b1d */ /* 0x008fec0000010000 */
[----:B------:R1:W3:Y:S01]  /*0360*/  @!UP4 SYNCS.EXCH.64 URZ, [UR10+0x10], UR4 ;  /* 0x000010040affc5b2 */ /* 0x0002e20008000100 */
[----:B------:R1:W3:Y:S01]  /*0370*/  @!UP5 SYNCS.EXCH.64 URZ, [UR10+0x18], UR4 ;  /* 0x000018040affd5b2 */ /* 0x0002e20008000100 */
[----:B------:R-:W-:Y:S01]  /*0380*/  NOP ;  /* 0x0000000000007918 */ /* 0x000fe20000000000 */
[----:B---3--:R-:W-:Y:S06]  /*0390*/  BAR.SYNC.DEFER_BLOCKING 0x0 ;  /* 0x0000000000007b1d */ /* 0x008fec0000010000 */
[----:B--2---:R-:W2:Y:S01]  /*03a0*/  LDG.E R147, desc[UR6][R4.64] ;  /* 0x0000000604937981 */ /* 0x004ea2000c1e1900 */
[----:B------:R-:W-:Y:S01]  /*03b0*/  ISETP.GT.U32.AND P0, PT, R3, 0xf, PT ;  /* 0x0000000f0300780c */ /* 0x000fe20003f04070 */
[----:B------:R-:W2:Y:S01]  /*03c0*/  S2UR UR12, SR_CTAID.X ;  /* 0x00000000000c79c3 */ /* 0x000ea20000002500 */
[----:B------:R-:W3:Y:S11]  /*03d0*/  S2R R0, SR_CTAID.Y ;  /* 0x0000000000007919 */ /* 0x000ef60000002600 */
[----:B------:R-:W4:Y:S01]  /*03e0*/  @!P0 LDC.64 R6, c[0x0][0x598] ;  /* 0x00016600ff068b82 */ /* 0x000f220000000a00 */
[----:B---3--:R-:W-:-:S02]  /*03f0*/  @!P0 IMAD R9, R0, 0x10, R3 ;  /* 0x0000001000098824 */ /* 0x008fc400078e0203 */
[----:B------:R-:W3:Y:S01]  /*0400*/  LDG.E R0, desc[UR6][R4.64+0x4] ;  /* 0x0000040604007981 */ /* 0x000ee2000c1e1900 */
[----:B--2---:R-:W-:-:S04]  /*0410*/  @!P0 VIADD R2, R147, UR12 ;  /* 0x0000000c93028c36 */ /* 0x004fc80008000000 */
[----:B------:R-:W-:-:S04]  /*0420*/  @!P0 IMAD R9, R2, 0x40, R9 ;  /* 0x0000004002098824 */ /* 0x000fc800078e0209 */
[----:B----4-:R-:W-:-:S06]  /*0430*/  @!P0 IMAD.WIDE R6, R9, 0x4, R6 ;  /* 0x0000000409068825 */ /* 0x010fcc00078e0206 */
[----:B------:R-:W2:Y:S01]  /*0440*/  @!P0 LDG.E R6, desc[UR6][R6.64] ;  /* 0x0000000606068981 */ /* 0x000ea2000c1e1900 */
[----:B------:R-:W4:Y:S01]  /*0450*/  @!P0 S2R R9, SR_CgaCtaId ;  /* 0x0000000000098919 */ /* 0x000f220000008800 */
[----:B------:R-:W-:-:S04]  /*0460*/  @!P0 MOV R2, 0x400 ;  /* 0x0000040000028802 */ /* 0x000fc80000000f00 */
[----:B----4-:R-:W-:-:S05]  /*0470*/  @!P0 LEA R2, R9, R2, 0x18 ;  /* 0x0000000209028211 */ /* 0x010fca00078ec0ff */
[----:B------:R-:W-:Y:S02]  /*0480*/  @!P0 IMAD R9, R3, 0x4, R2 ;  /* 0x0000000403098824 */ /* 0x000fe400078e0202 */
[----:B---3--:R-:W-:-:S05]  /*0490*/  IMAD.IADD R0, R0, 0x1, -R147 ;  /* 0x0000000100007824 */ /* 0x008fca00078e0a93 */
[----:B------:R-:W-:Y:S01]  /*04a0*/  ISETP.LE.AND P1, PT, R0, UR12, PT ;  /* 0x0000000c00007c0c */ /* 0x000fe2000bf23270 */
[----:B------:R-:W3:Y:S01]  /*04b0*/  S2UR UR13, SR_CTAID.Y ;  /* 0x00000000000d79c3 */ /* 0x000ee20000002600 */
[----:B--2---:R1:W-:Y:S07]  /*04c0*/  @!P0 STS [R9+0x5080], R6 ;  /* 0x0050800609008388 */ /* 0x0043ee0000000800 */
[----:B------:R-:W-:Y:S06]  /*04d0*/  BAR.SYNC.DEFER_BLOCKING 0x0 ;  /* 0x0000000000007b1d */ /* 0x000fec0000010000 */
[----:B-1-3--:R-:W-:Y:S05]  /*04e0*/  @P1 EXIT ;  /* 0x000000000000194d */ /* 0x00afea0003800000 */
[----:B------:R-:W-:Y:S01]  /*04f0*/  R2UR UR8, R147 ;  /* 0x00000000930872ca */ /* 0x000fe200000e0000 */
[----:B------:R-:W1:-:S12]  /*0500*/  LDCU.64 UR4, c[0x0][0x5a0] ;  /* 0x0000b400ff0477ac */ /* 0x000e580008000a00 */
[----:B------:R-:W-:-:S04]  /*0510*/  UIADD3 UR12, UPT, UPT, UR8, UR12, URZ ;  /* 0x0000000c080c7290 */ /* 0x000fc8000fffe0ff */
[----:B------:R-:W-:-:S04]  /*0520*/  ULEA UR8, UR12, UR13, 0x2 ;  /* 0x0000000d0c087291 */ /* 0x000fc8000f8e10ff */
[----:B-1----:R-:W-:-:S06]  /*0530*/  UIMAD.WIDE UR4, UR8, 0x4, UR4 ;  /* 0x00000004080478a5 */ /* 0x002fcc000f8e0204 */
[----:B------:R-:W-:Y:S02]  /*0540*/  IMAD.U32 R4, RZ, RZ, UR4 ;  /* 0x00000004ff047e24 */ /* 0x000fe4000f8e00ff */
[----:B------:R-:W-:Y:S01]  /*0550*/  IMAD.U32 R5, RZ, RZ, UR5 ;  /* 0x00000005ff057e24 */ /* 0x000fe2000f8e00ff */
[----:B------:R-:W-:Y:S02]  /*0560*/  BSSY B0, `(.L_x_2) ;  /* 0x000012b000007945 */ /* 0x000fe40003800000 */
[----:B------:R-:W1:Y:S02]  /*0570*/  LDCU UR4, c[0x0][0x5a8] ;  /* 0x0000b500ff0477ac */ /* 0x000e640008000800 */
[----:B------:R2:W5:Y:S01]  /*0580*/  LDG.E R146, desc[UR6][R4.64] ;  /* 0x0000000604927981 */ /* 0x000562000c1e1900 */
[----:B------:R-:W-:Y:S01]  /*0590*/  LOP3.LUT R7, R3, 0xf, RZ, 0xc0, !PT ;  /* 0x0000000f03077812 */ /* 0x000fe200078ec0ff */
[----:B------:R-:W-:Y:S02]  /*05a0*/  IMAD.MOV.U32 R145, RZ, RZ, 0x1 ;  /* 0x00000001ff917424 */ /* 0x000fe400078e00ff */
[----:B------:R-:W-:Y:S01]  /*05b0*/  IMAD.MOV.U32 R144, RZ, RZ, RZ ;  /* 0x000000ffff907224 */ /* 0x000fe200078e00ff */
[----:B------:R-:W-:Y:S06]  /*05c0*/  @P2 BRA `(.L_x_3) ;  /* 0x0000001000902947 */ /* 0x000fec0003800000 */
[----:B--2---:R-:W2:Y:S01]  /*05d0*/  S2R R5, SR_CgaCtaId ;  /* 0x0000000000057919 */ /* 0x004ea20000008800 */
[----:B------:R-:W-:Y:S01]  /*05e0*/  MOV R2, 0x400 ;  /* 0x0000040000027802 */ /* 0x000fe20000000f00 */
[----:B------:R-:W-:-:S03]  /*05f0*/  IMAD.MOV.U32 R0, RZ, RZ, -0x80000000 ;  /* 0x80000000ff007424 */ /* 0x000fc600078e00ff */
[----:B--2---:R-:W-:-:S04]  /*0600*/  LEA R9, R5, R2, 0x18 ;  /* 0x0000000205097211 */ /* 0x004fc800078ec0ff */
[----:B------:R-:W2:Y:S02]  /*0610*/  SYNCS.PHASECHK.TRANS64.TRYWAIT P0, [R9+URZ+0x28], R0 ;  /* 0x00002800090075a7 */ /* 0x000ea400080011ff */
[----:B--2---:R-:W-:Y:S05]  /*0620*/  @!P0 BRA `(.L_x_4) ;  /* 0x0000003c00d08947 */ /* 0x004fea0003800000 */
.L_x_64:
[----:B------:R-:W-:Y:S02]  /*0630*/  ELECT P1, URZ, PT ;  /* 0x0000000000ff782f */ /* 0x000fe40003820000 */
[----:B------:R-:W-:Y:S02]  /*0640*/  R2UR UR5, R9 ;  /* 0x00000000090572ca */ /* 0x000fe400000e0000 */
[----:B------:R-:W-:-:S09]  /*0650*/  ELECT P0, URZ, PT ;  /* 0x0000000000ff782f */ /* 0x000fd20003800000 */
[----:B------:R-:W-:-:S04]  /*0660*/  @P1 IMAD.MOV.U32 R2, RZ, RZ, 0x1000 ;  /* 0x00001000ff021424 */ /* 0x000fc800078e00ff */
[----:B------:R-:W-:Y:S01]  /*0670*/  VOTEU.ANY UP0, P0 ;  /* 0x0000000000ff7886 */ /* 0x000fe20000000100 */
[----:B------:R-:W-:Y:S01]  /*0680*/  VOTEU.ANY UP1, P0 ;  /* 0x0000000000ff7886 */ /* 0x000fe20000020100 */
[----:B------:R3:W-:Y:S01]  /*0690*/  @P1 SYNCS.ARRIVE.TRANS64 RZ, [R9+URZ+0x20], R2 ;  /* 0x0000200209ff19a7 */ /* 0x0007e200080000ff */
[----:B------:R-:W-:Y:S02]  /*06a0*/  PLOP3.LUT P1, PT, PT, PT, PT, 0x8, 0x80 ;  /* 0x000000000080781c */ /* 0x000fe40003f2e170 */
[----:B------:R-:W4:Y:S01]  /*06b0*/  @UP0 LDCU.64 UR14, c[0x0][0x348] ;  /* 0x00006900ff0e07ac */ /* 0x000f220008000a00 */
[----:B------:R-:W-:Y:S02]  /*06c0*/  @UP0 UIADD3 UR8, UPT, UPT, UR5, 0x80, URZ ;  /* 0x0000008005080890 */ /* 0x000fe4000fffe0ff */
[----:B------:R-:W-:Y:S01]  /*06d0*/  @UP0 UIADD3 UR9, UPT, UPT, UR5, 0x20, URZ ;  /* 0x0000002005090890 */ /* 0x000fe2000fffe0ff */
[----:B------:R-:W-:Y:S01]  /*06e0*/  @UP0 UMOV UR10, URZ ;  /* 0x000000ff000a0c82 */ /* 0x000fe20008000000 */
[----:B------:R-:W-:-:S10]  /*06f0*/  @UP0 UMOV UR11, URZ ;  /* 0x000000ff000b0c82 */ /* 0x000fd40008000000 */
.L_x_5:
[----:B------:R-:W-:Y:S01]  /*0700*/  @P0 ELECT P1, URZ, PT ;  /* 0x0000000000ff082f */ /* 0x000fe20003820000 */
[----:B----4-:R4:W-:-:S12]  /*0710*/  @UP1 UTMALDG.4D [UR8], [UR14], desc[URZ] ;  /* 0x0000ff080e0015b4 */ /* 0x0109d80008019000 */
[----:B------:R-:W-:Y:S02]  /*0720*/  @P1 PLOP3.LUT P0, PT, P1, PT, PT, 0x8, 0x80 ;  /* 0x000000000080181c */ /* 0x000fe40000f0e170 */
[----:B------:R-:W-:-:S11]  /*0730*/  PLOP3.LUT P1, PT, PT, PT, PT, 0x8, 0x80 ;  /* 0x000000000080781c */ /* 0x000fd60003f2e170 */
[----:B----4-:R-:W-:Y:S05]  /*0740*/  @P0 BRA.U.ANY `(.L_x_5) ;  /* 0xfffffffd00ec0947 */ /* 0x010fea000393ffff */
[----:B------:R-:W-:Y:S02]  /*0750*/  ELECT P0, URZ, PT ;  /* 0x0000000000ff782f */ /* 0x000fe40003800000 */
[----:B------:R-:W-:-:S11]  /*0760*/  PLOP3.LUT P1, PT, PT, PT, PT, 0x8, 0x80 ;  /* 0x000000000080781c */ /* 0x000fd60003f2e170 */
[----:B------:R-:W-:Y:S01]  /*0770*/  VOTEU.ANY UP0, P0 ;  /* 0x0000000000ff7886 */ /* 0x000fe20000000100 */
[----:B------:R-:W-:-:S04]  /*0780*/  VOTEU.ANY UP1, P0 ;  /* 0x0000000000ff7886 */ /* 0x000fc80000020100 */
[----:B------:R-:W4:Y:S01]  /*0790*/  @UP0 LDCU.64 UR14, c[0x0][0x348] ;  /* 0x00006900ff0e07ac */ /* 0x000f220008000a00 */
[----:B------:R-:W-:Y:S02]  /*07a0*/  @UP0 UIADD3 UR8, UPT, UPT, UR5, 0x180, URZ ;  /* 0x0000018005080890 */ /* 0x000fe4000fffe0ff */
[----:B------:R-:W-:Y:S01]  /*07b0*/  @UP0 UIADD3 UR9, UPT, UPT, UR5, 0x20, URZ ;  /* 0x0000002005090890 */ /* 0x000fe2000fffe0ff */
[----:B------:R-:W-:Y:S01]  /*07c0*/  @UP0 UMOV UR10, 0x8 ;  /* 0x00000008000a0882 */ /* 0x000fe20000000000 */
[----:B------:R-:W-:-:S10]  /*07d0*/  @UP0 UMOV UR11, URZ ;  /* 0x000000ff000b0c82 */ /* 0x000fd40008000000 */
.L_x_6:
        /* <DEDUP_REMOVED lines=14> */
.L_x_7:
        /* <DEDUP_REMOVED lines=14> */
.L_x_8:
        /* <DEDUP_REMOVED lines=14> */
.L_x_9:
        /* <DEDUP_REMOVED lines=14> */
.L_x_10:
        /* <DEDUP_REMOVED lines=14> */
.L_x_11:
        /* <DEDUP_REMOVED lines=14> */
.L_x_12:
        /* <DEDUP_REMOVED lines=14> */
.L_x_13:
        /* <DEDUP_REMOVED lines=14> */
.L_x_14:
        /* <DEDUP_REMOVED lines=14> */
.L_x_15:
        /* <DEDUP_REMOVED lines=14> */
.L_x_16:
        /* <DEDUP_REMOVED lines=14> */
.L_x_17:
        /* <DEDUP_REMOVED lines=14> */
.L_x_18:
        /* <DEDUP_REMOVED lines=14> */
.L_x_19:
        /* <DEDUP_REMOVED lines=14> */
.L_x_20:
[----:B------:R-:W-:Y:S01]  /*1420*/  @P0 ELECT P1, URZ, PT ;  /* 0x0000000000ff082f */ /* 0x000fe20003820000 */
[----:B----4-:R4:W-:-:S12]  /*1430*/  @UP1 UTMALDG.4D [UR8], [UR14], desc[URZ] ;  /* 0x0000ff080e0015b4 */ /* 0x0109d80008019000 */
[----:B------:R-:W-:Y:S02]  /*1440*/  @P1 PLOP3.LUT P0, PT, P1, PT, PT, 0x8, 0x80 ;  /* 0x000000000080181c */ /* 0x000fe40000f0e170 */
[----:B------:R-:W-:-:S11]  /*1450*/  PLOP3.LUT P1, PT, PT, PT, PT, 0x8, 0x80 ;  /* 0x000000000080781c */ /* 0x000fd60003f2e170 */
[----:B----4-:R-:W-:Y:S05]  /*1460*/  @P0 BRA.U.ANY `(.L_x_20) ;  /* 0xfffffffd00ec0947 */ /* 0x010fea000393ffff */
[----:B-----5:R-:W-:-:S13]  /*1470*/  ISETP.GE.AND P0, PT, R146, 0x1, PT ;  /* 0x000000019200780c */ /* 0x020fda0003f06270 */
[----:B------:R-:W-:Y:S05]  /*1480*/  @!P0 BRA `(.L_x_3) ;  /* 0x0000000000e08947 */ /* 0x000fea0003800000 */
[----:B------:R-:W4:Y:S02]  /*1490*/  SYNCS.PHASECHK.TRANS64.TRYWAIT P0, [R9+URZ+0x8], R0 ;  /* 0x00000800090075a7 */ /* 0x000f2400080011ff */
[----:B----4-:R-:W-:Y:S05]  /*14a0*/  @!P0 BRA `(.L_x_21) ;  /* 0x00000030004c8947 */ /* 0x010fea0003800000 */
.L_x_65:
[----:B------:R-:W-:Y:S01]  /*14b0*/  ELECT P0, URZ, PT ;  /* 0x0000000000ff782f */ /* 0x000fe20003800000 */
[----:B------:R-:W-:Y:S01]  /*14c0*/  IMAD R0, R146, 0x4, R9 ;  /* 0x0000000492007824 */ /* 0x000fe200078e0209 */
[----:B------:R-:W-:Y:S02]  /*14d0*/  ELECT P1, URZ, PT ;  /* 0x0000000000ff782f */ /* 0x000fe40003820000 */
[----:B------:R-:W-:-:S09]  /*14e0*/  R2UR UR5, R9 ;  /* 0x00000000090572ca */ /* 0x000fd200000e0000 */
[----:B--2---:R-:W2:Y:S01]  /*14f0*/  @P0 LDC.64 R4, c[0x0][0x348] ;  /* 0x0000d200ff040b82 */ /* 0x004ea20000000a00 */
[----:B------:R-:W-:Y:S01]  /*1500*/  @P0 R2UR UR17, R9 ;  /* 0x00000000091102ca */ /* 0x000fe200000e0000 */
[----:B---3--:R-:W-:Y:S01]  /*1510*/  @P1 IMAD.MOV.U32 R2, RZ, RZ, 0x2000 ;  /* 0x00002000ff021424 */ /* 0x008fe200078e00ff */
[----:B------:R-:W-:Y:S01]  /*1520*/  VOTEU.ANY UP0, P0 ;  /* 0x0000000000ff7886 */ /* 0x000fe20000000100 */
[----:B------:R-:W-:Y:S02]  /*1530*/  VOTEU.ANY UP1, P0 ;  /* 0x0000000000ff7886 */ /* 0x000fe40000020100 */
[----:B------:R2:W-:Y:S01]  /*1540*/  @P1 SYNCS.ARRIVE.TRANS64 RZ, [R9+URZ], R2 ;  /* 0x0000000209ff19a7 */ /* 0x0005e200080000ff */
[----:B------:R-:W3:Y:S01]  /*1550*/  LDS R0, [R0+0x507c] ;  /* 0x00507c0000007984 */ /* 0x000ee20000000800 */
[----:B------:R-:W-:Y:S01]  /*1560*/  @UP0 UIADD3 UR16, UPT, UPT, UR5, 0x1080, URZ ;  /* 0x0000108005100890 */ /* 0x000fe2000fffe0ff */
[----:B------:R-:W-:Y:S01]  /*1570*/  @UP0 UMOV UR18, URZ ;  /* 0x000000ff00120c82 */ /* 0x000fe20008000000 */
[----:B--2---:R-:W-:-:S04]  /*1580*/  @P0 IADD3 R2, P1, PT, R4, 0x80, RZ ;  /* 0x0000008004020810 */ /* 0x004fc80007f3e0ff */
[----:B------:R-:W-:Y:S01]  /*1590*/  @P0 R2UR UR8, R2 ;  /* 0x00000000020802ca */ /* 0x000fe200000e0000 */
[----:B------:R-:W-:Y:S01]  /*15a0*/  @P0 IMAD.X R4, RZ, RZ, R5, P1 ;  /* 0x000000ffff040224 */ /* 0x000fe200008e0605 */
[----:B------:R-:W-:-:S04]  /*15b0*/  PLOP3.LUT P1, PT, PT, PT, PT, 0x8, 0x80 ;  /* 0x000000000080781c */ /* 0x000fc80003f2e170 */
[----:B------:R-:W-:-:S07]  /*15c0*/  @P0 R2UR UR9, R4 ;  /* 0x00000000040902ca */ /* 0x000fce00000e0000 */
[----:B------:R-:W-:-:S05]  /*15d0*/  IMAD.U32 R4, RZ, RZ, UR8 ;  /* 0x00000008ff047e24 */ /* 0x000fca000f8e00ff */
[----:B------:R-:W-:Y:S01]  /*15e0*/  @P0 R2UR UR8, R4 ;  /* 0x00000000040802ca */ /* 0x000fe200000e0000 */
[----:B------:R-:W-:Y:S02]  /*15f0*/  IMAD.U32 R5, RZ, RZ, UR9 ;  /* 0x00000009ff057e24 */ /* 0x000fe4000f8e00ff */
[----:B---3--:R-:W-:-:S03]  /*1600*/  IMAD R2, R0, 0x20, R147 ;  /* 0x0000002000027824 */ /* 0x008fc600078e0293 */
[----:B------:R-:W-:Y:S02]  /*1610*/  @P0 R2UR UR9, R5 ;  /* 0x00000000050902ca */ /* 0x000fe400000e0000 */
[----:B------:R-:W-:-:S15]  /*1620*/  R2UR UR19, R2 ;  /* 0x00000000021372ca */ /* 0x000fde00000e0000 */
.L_x_22:
[----:B------:R-:W-:Y:S01]  /*1630*/  @P0 ELECT P1, URZ, PT ;  /* 0x0000000000ff082f */ /* 0x000fe20003820000 */
[----:B------:R-:W-:Y:S02]  /*1640*/  UMOV UR20, UR13 ;  /* 0x0000000d00147c82 */ /* 0x000fe40008000000 */
[----:B------:R2:W-:Y:S10]  /*1650*/  @UP1 UTMALDG.3D [UR16], [UR8], desc[URZ] ;  /* 0x0000ff10080015b4 */ /* 0x0005f40008011000 */
[----:B------:R-:W-:-:S02]  /*1660*/  @P1 PLOP3.LUT P0, PT, P1, PT, PT, 0x8, 0x80 ;  /* 0x000000000080181c */ /* 0x000fc40000f0e170 */
[----:B------:R-:W-:-:S11]  /*1670*/  PLOP3.LUT P1, PT, PT, PT, PT, 0x8, 0x80 ;  /* 0x000000000080781c */ /* 0x000fd60003f2e170 */
[----:B--2---:R-:W-:Y:S05]  /*1680*/  @P0 BRA.U.ANY `(.L_x_22) ;  /* 0xfffffffd00e80947 */ /* 0x004fea000393ffff */
[----:B------:R-:W-:Y:S01]  /*1690*/  ELECT P0, URZ, PT ;  /* 0x0000000000ff782f */ /* 0x000fe20003800000 */
[----:B------:R-:W-:Y:S02]  /*16a0*/  IMAD.MOV.U32 R145, RZ, RZ, RZ ;  /* 0x000000ffff917224 */ /* 0x000fe400078e00ff */
[----:B------:R-:W-:-:S10]  /*16b0*/  IMAD.MOV.U32 R144, RZ, RZ, 0x1 ;  /* 0x00000001ff907424 */ /* 0x000fd400078e00ff */
[----:B------:R-:W2:Y:S01]  /*16c0*/  @P0 LDC.64 R4, c[0x0][0x348] ;  /* 0x0000d200ff040b82 */ /* 0x000ea20000000a00 */
[----:B------:R-:W-:Y:S01]  /*16d0*/  @P0 R2UR UR17, R9 ;  /* 0x00000000091102ca */ /* 0x000fe200000e0000 */
[----:B------:R-:W-:Y:S01]  /*16e0*/  VOTEU.ANY UP0, P0 ;  /* 0x0000000000ff7886 */ /* 0x000fe20000000100 */
[----:B------:R-:W-:-:S04]  /*16f0*/  VOTEU.ANY UP1, P0 ;  /* 0x0000000000ff7886 */ /* 0x000fc80000020100 */
[----:B------:R-:W-:Y:S01]  /*1700*/  @UP0 UIADD3 UR16, UPT, UPT, UR5, 0x2080, URZ ;  /* 0x0000208005100890 */ /* 0x000fe2000fffe0ff */
[----:B------:R-:W-:Y:S01]  /*1710*/  @UP0 UMOV UR18, 0x40 ;  /* 0x0000004000120882 */ /* 0x000fe20000000000 */
[----:B--2---:R-:W-:-:S04]  /*1720*/  @P0 IADD3 R0, P1, PT, R4, 0x80, RZ ;  /* 0x0000008004000810 */ /* 0x004fc80007f3e0ff */
[----:B------:R-:W-:Y:S01]  /*1730*/  @P0 R2UR UR8, R0 ;  /* 0x00000000000802ca */ /* 0x000fe200000e0000 */
[----:B------:R-:W-:Y:S01]  /*1740*/  @P0 IMAD.X R4, RZ, RZ, R5, P1 ;  /* 0x000000ffff040224 */ /* 0x000fe200008e0605 */
[----:B------:R-:W-:-:S04]  /*1750*/  PLOP3.LUT P1, PT, PT, PT, PT, 0x8, 0x80 ;  /* 0x000000000080781c */ /* 0x000fc80003f2e170 */
[----:B------:R-:W-:-:S07]  /*1760*/  @P0 R2UR UR9, R4 ;  /* 0x00000000040902ca */ /* 0x000fce00000e0000 */
[----:B------:R-:W-:-:S05]  /*1770*/  IMAD.U32 R4, RZ, RZ, UR8 ;  /* 0x00000008ff047e24 */ /* 0x000fca000f8e00ff */
[----:B------:R-:W-:Y:S01]  /*1780*/  @P0 R2UR UR8, R4 ;  /* 0x00000000040802ca */ /* 0x000fe200000e0000 */
[----:B------:R-:W-:-:S05]  /*1790*/  IMAD.U32 R5, RZ, RZ, UR9 ;  /* 0x00000009ff057e24 */ /* 0x000fca000f8e00ff */
[----:B------:R-:W-:-:S15]  /*17a0*/  @P0 R2UR UR9, R5 ;  /* 0x00000000050902ca */ /* 0x000fde00000e0000 */
.L_x_23:
[----:B------:R-:W-:Y:S01]  /*17b0*/  @P0 ELECT P1, URZ, PT ;  /* 0x0000000000ff082f */ /* 0x000fe20003820000 */
[----:B------:R-:W-:Y:S02]  /*17c0*/  UMOV UR20, UR13 ;  /* 0x0000000d00147c82 */ /* 0x000fe40008000000 */
[----:B------:R4:W-:Y:S10]  /*17d0*/  @UP1 UTMALDG.3D [UR16], [UR8], desc[URZ] ;  /* 0x0000ff10080015b4 */ /* 0x0009f40008011000 */
[----:B------:R-:W-:-:S02]  /*17e0*/  @P1 PLOP3.LUT P0, PT, P1, PT, PT, 0x8, 0x80 ;  /* 0x000000000080181c */ /* 0x000fc40000f0e170 */
[----:B------:R-:W-:-:S11]  /*17f0*/  PLOP3.LUT P1, PT, PT, PT, PT, 0x8, 0x80 ;  /* 0x000000000080781c */ /* 0x000fd60003f2e170 */
[----:B----4-:R-:W-:Y:S05]  /*1800*/  @P0 BRA.U.ANY `(.L_x_23) ;  /* 0xfffffffd00e80947 */ /* 0x010fea000393ffff */
.L_x_3:
[----:B-1----:R-:W-:Y:S05]  /*1810*/  BSYNC B0 ;  /* 0x0000000000007941 */ /* 0x002fea0003800000 */
.L_x_2:
[----:B------:R-:W1:Y:S01]  /*1820*/  S2UR UR8, SR_CgaCtaId ;  /* 0x00000000000879c3 */ /* 0x000e620000008800 */
[----:B------:R-:W-:Y:S01]  /*1830*/  UMOV UR5, 0x400 ;  /* 0x0000040000057882 */ /* 0x000fe20000000000 */
[----:B-----5:R-:W-:Y:S01]  /*1840*/  ISETP.GE.AND P1, PT, R146, 0x1, PT ;  /* 0x000000019200780c */ /* 0x020fe20003f26270 */
[----:B------:R-:W-:Y:S01]  /*1850*/  IMAD.MOV.U32 R142, RZ, RZ, RZ ;  /* 0x000000ffff8e7224 */ /* 0x000fe200078e00ff */
[----:B------:R-:W-:Y:S01]  /*1860*/  PLOP3.LUT P0, PT, PT, PT, PT, 0x80, 0x8 ;  /* 0x000000000008781c */ /* 0x000fe20003f0f070 */
[----:B------:R-:W-:Y:S01]  /*1870*/  IMAD.MOV.U32 R143, RZ, RZ, -0x800000 ;  /* 0xff800000ff8f7424 */ /* 0x000fe200078e00ff */
[----:B------:R-:W-:Y:S02]  /*1880*/  CS2R R72, SRZ ;  /* 0x0000000000487805 */ /* 0x000fe4000001ff00 */
[----:B------:R-:W-:Y:S02]  /*1890*/  CS2R R74, SRZ ;  /* 0x00000000004a7805 */ /* 0x000fe4000001ff00 */
[----:B------:R-:W-:-:S02]  /*18a0*/  CS2R R84, SRZ ;  /* 0x0000000000547805 */ /* 0x000fc4000001ff00 */
[----:B------:R-:W-:Y:S02]  /*18b0*/  CS2R R86, SRZ ;  /* 0x0000000000567805 */ /* 0x000fe4000001ff00 */
[----:B------:R-:W-:Y:S02]  /*18c0*/  CS2R R64, SRZ ;  /* 0x0000000000407805 */ /* 0x000fe4000001ff00 */
[----:B------:R-:W-:Y:S02]  /*18d0*/  CS2R R66, SRZ ;  /* 0x0000000000427805 */ /* 0x000fe4000001ff00 */
[----:B--23--:R-:W-:Y:S02]  /*18e0*/  CS2R R8, SRZ ;  /* 0x0000000000087805 */ /* 0x00cfe4000001ff00 */
[----:B------:R-:W-:Y:S02]  /*18f0*/  CS2R R10, SRZ ;  /* 0x00000000000a7805 */ /* 0x000fe4000001ff00 */
[----:B------:R-:W-:-:S02]  /*1900*/  CS2R R52, SRZ ;  /* 0x0000000000347805 */ /* 0x000fc4000001ff00 */
[----:B------:R-:W-:Y:S02]  /*1910*/  CS2R R54, SRZ ;  /* 0x0000000000367805 */ /* 0x000fe4000001ff00 */
[----:B------:R-:W-:Y:S02]  /*1920*/  CS2R R12, SRZ ;  /* 0x00000000000c7805 */ /* 0x000fe4000001ff00 */
[----:B------:R-:W-:Y:S02]  /*1930*/  CS2R R14, SRZ ;  /* 0x00000000000e7805 */ /* 0x000fe4000001ff00 */
[----:B------:R-:W-:Y:S02]  /*1940*/  CS2R R60, SRZ ;  /* 0x00000000003c7805 */ /* 0x000fe4000001ff00 */
[----:B------:R-:W-:Y:S02]  /*1950*/  CS2R R62, SRZ ;  /* 0x00000000003e7805 */ /* 0x000fe4000001ff00 */
[----:B------:R-:W-:Y:S01]  /*1960*/  CS2R R16, SRZ ;  /* 0x0000000000107805 */ /* 0x000fe2000001ff00 */
[----:B------:R-:W-:Y:S01]  /*1970*/  IMAD.MOV.U32 R18, RZ, RZ, RZ ;  /* 0x000000ffff127224 */ /* 0x000fe200078e00ff */
[----:B-1----:R-:W-:-:S06]  /*1980*/  ULEA UR5, UR8, UR5, 0x18 ;  /* 0x0000000508057291 */ /* 0x002fcc000f8ec0ff */
[----:B------:R-:W-:-:S04]  /*1990*/  IMAD.U32 R0, RZ, RZ, UR5 ;  /* 0x00000005ff007e24 */ /* 0x000fc8000f8e00ff */
[----:B------:R-:W1:Y:S01]  /*19a0*/  SYNCS.PHASECHK.TRANS64.TRYWAIT P3, [R0+URZ+0x20], RZ ;  /* 0x000020ff000075a7 */ /* 0x000e6200080611ff */
[----:B------:R-:W-:Y:S01]  /*19b0*/  IMAD R7, R7, 0x10, R0 ;  /* 0x0000001007077824 */ /* 0x000fe200078e0200 */
[----:B-1----:R-:W-:Y:S06]  /*19c0*/  @P3 BRA `(.L_x_24) ;  /* 0x0000000000083947 */ /* 0x002fec0003800000 */
[----:B------:R-:W1:Y:S02]  /*19d0*/  SYNCS.PHASECHK.TRANS64.TRYWAIT P3, [R0+URZ+0x20], RZ ;  /* 0x000020ff000075a7 */ /* 0x000e6400080611ff */
[----:B-1----:R-:W-:Y:S05]  /*19e0*/  @!P3 BRA `(.L_x_25) ;  /* 0x0000002c0018b947 */ /* 0x002fea0003800000 */
.L_x_24:
[----:B------:R2:W3:Y:S01]  /*19f0*/  LDSM.16.M88.2 R20, [R7+0x80] ;  /* 0x000080000714783b */ /* 0x0004e20000000100 */
[----:B------:R-:W-:Y:S01]  /*1a00*/  IMAD.MOV.U32 R19, RZ, RZ, RZ ;  /* 0x000000ffff137224 */ /* 0x000fe200078e00ff */
[----:B------:R-:W-:Y:S02]  /*1a10*/  CS2R R112, SRZ ;  /* 0x0000000000707805 */ /* 0x000fe4000001ff00 */
[----:B------:R-:W-:Y:S01]  /*1a20*/  CS2R R114, SRZ ;  /* 0x0000000000727805 */ /* 0x000fe2000001ff00 */
[----:B------:R2:W4:Y:S01]  /*1a30*/  LDSM.16.M88.2 R22, [R7+0x180] ;  /* 0x000180000716783b */ /* 0x0005220000000100 */
[----:B------:R-:W-:Y:S02]  /*1a40*/  CS2R R120, SRZ ;  /* 0x0000000000787805 */ /* 0x000fe4000001ff00 */
[----:B------:R-:W-:Y:S02]  /*1a50*/  CS2R R122, SRZ ;  /* 0x00000000007a7805 */ /* 0x000fe4000001ff00 */
[----:B------:R-:W-:Y:S01]  /*1a60*/  CS2R R68, SRZ ;  /* 0x0000000000447805 */ /* 0x000fe2000001ff00 */
[----:B------:R2:W1:Y:S01]  /*1a70*/  LDSM.16.M88.2 R24, [R7+0x280] ;  /* 0x000280000718783b */ /* 0x0004620000000100 */
[----:B------:R-:W-:-:S02]  /*1a80*/  CS2R R70, SRZ ;  /* 0x0000000000467805 */ /* 0x000fc4000001ff00 */
[----:B------:R-:W-:Y:S02]  /*1a90*/  CS2R R56, SRZ ;  /* 0x0000000000387805 */ /* 0x000fe4000001ff00 */
[----:B------:R-:W-:Y:S01]  /*1aa0*/  CS2R R58, SRZ ;  /* 0x00000000003a7805 */ /* 0x000fe2000001ff00 */
[----:B------:R2:W1:Y:S01]  /*1ab0*/  LDSM.16.M88.2 R26, [R7+0x380] ;  /* 0x00038000071a783b */ /* 0x0004620000000100 */
        /* <DEDUP_REMOVED lines=9> */
[----:B------:R-:W-:Y:S01]  /*1b50*/  CS2R R78, SRZ ;  /* 0x00000000004e7805 */ /* 0x000fe2000001ff00 */
[----:B------:R2:W1:Y:S04]  /*1b60*/  LDSM.16.M88.2 R32, [R7+0x680] ;  /* 0x000680000720783b */ /* 0x0004680000000100 */
        /* <DEDUP_REMOVED lines=8> */
[----:B------:R2:W1:Y:S01]  /*1bf0*/  LDSM.16.M88.2 R50, [R7+0xf80] ;  /* 0x000f80000732783b */ /* 0x0004620000000100 */
[----:B------:R2:W1:Y:S01]  /*1c00*/  @P1 SYNCS.PHASECHK.TRANS64.TRYWAIT P0, [R0+URZ], RZ ;  /* 0x000000ff000015a7 */ /* 0x00046200080011ff */
[----:B---34-:R-:W-:Y:S05]  /*1c10*/  @!P1 BRA `(.L_x_26) ;  /* 0x0000001800a09947 */ /* 0x018fea0003800000 */
[----:B------:R-:W3:Y:S01]  /*1c20*/  LDC.64 R152, c[0x0][0x348] ;  /* 0x0000d200ff987b82 */ /* 0x000ee20000000a00 */
[----:B------:R-:W-:Y:S01]  /*1c30*/  IMAD.MOV R141, RZ, RZ, -R146 ;  /* 0x000000ffff8d7224 */ /* 0x000fe200078e0a92 */
[----:B------:R-:W-:Y:S01]  /*1c40*/  CS2R R138, SRZ ;  /* 0x00000000008a7805 */ /* 0x000fe2000001ff00 */
[----:B------:R-:W-:Y:S01]  /*1c50*/  IMAD.MOV.U32 R142, RZ, RZ, RZ ;  /* 0x000000ffff8e7224 */ /* 0x000fe200078e00ff */
[----:B------:R-:W-:Y:S01]  /*1c60*/  CS2R R136, SRZ ;  /* 0x0000000000887805 */ /* 0x000fe2000001ff00 */
[----:B------:R-:W-:Y:S02]  /*1c70*/  IMAD.MOV.U32 R143, RZ, RZ, -0x800000 ;  /* 0xff800000ff8f7424 */ /* 0x000fe400078e00ff */
[----:B------:R-:W-:-:S07]  /*1c80*/  IMAD.MOV.U32 R140, RZ, RZ, 0x1 ;  /* 0x00000001ff8c7424 */ /* 0x000fce00078e00ff */
.L_x_49:
[----:B------:R-:W-:Y:S01]  /*1c90*/  ISETP.NE.AND P2, PT, R148, RZ, PT ;  /* 0x000000ff9400720c */ /* 0x000fe20003f45270 */
[----:B------:R-:W-:Y:S03]  /*1ca0*/  BSSY B0, `(.L_x_27) ;  /* 0x0000009000007945 */ /* 0x000fe60003800000 */
[----:B------:R-:W-:Y:S01]  /*1cb0*/  ISETP.GE.OR P1, PT, R137, R146, P2 ;  /* 0x000000928900720c */ /* 0x000fe20001726670 */
[----:B-1----:R-:W-:-:S12]  /*1cc0*/  @P0 BRA `(.L_x_28) ;  /* 0x0000000000180947 */ /* 0x002fd80003800000 */
[----:B------:R-:W1:Y:S01]  /*1cd0*/  S2R R3, SR_CgaCtaId ;  /* 0x0000000000037919 */ /* 0x000e620000008800 */
[----:B--2---:R-:W-:Y:S01]  /*1ce0*/  MOV R0, 0x400 ;  /* 0x0000040000007802 */ /* 0x004fe20000000f00 */
[----:B------:R-:W-:-:S03]  /*1cf0*/  IMAD.U32 R4, R138, -0x80000000, RZ ;  /* 0x800000008a047824 */ /* 0x000fc600078e00ff */
[----:B-1----:R-:W-:-:S04]  /*1d00*/  LEA R3, R3, R0, 0x18 ;  /* 0x0000000003037211 */ /* 0x002fc800078ec0ff */
[----:B------:R-:W1:Y:S02]  /*1d10*/  SYNCS.PHASECHK.TRANS64.TRYWAIT P0, [R3+URZ], R4 ;  /* 0x00000004030075a7 */ /* 0x000e6400080011ff */
[----:B-1----:R-:W-:Y:S05]  /*1d20*/  @!P0 BRA `(.L_x_29) ;  /* 0x00000028005c8947 */ /* 0x002fea0003800000 */
.L_x_28:
[----:B------:R-:W-:Y:S05]  /*1d30*/  BSYNC B0 ;  /* 0x0000000000007941 */ /* 0x000fea0003800000 */
.L_x_27:
[----:B------:R-:W-:Y:S04]  /*1d40*/  BSSY B0, `(.L_x_30) ;  /* 0x0000040000007945 */ /* 0x000fe80003800000 */
[----:B------:R-:W-:Y:S05]  /*1d50*/  @P1 BRA `(.L_x_31) ;  /* 0x0000000000f81947 */ /* 0x000fea0003800000 */
[----:B-1----:R-:W1:Y:S01]  /*1d60*/  S2R R3, SR_CgaCtaId ;  /* 0x0000000000037919 */ /* 0x002e620000008800 */
[----:B--2---:R-:W-:Y:S01]  /*1d70*/  MOV R0, 0x400 ;  /* 0x0000040000007802 */ /* 0x004fe20000000f00 */
[----:B------:R-:W-:Y:S01]  /*1d80*/  IMAD.U32 R4, R140, -0x80000000, RZ ;  /* 0x800000008c047824 */ /* 0x000fe200078e00ff */
[----:B------:R-:W-:Y:S02]  /*1d90*/  BSSY B1, `(.L_x_32) ;  /* 0x0000004000017945 */ /* 0x000fe40003800000 */
[----:B-1----:R-:W-:-:S04]  /*1da0*/  LEA R7, R3, R0, 0x18 ;  /* 0x0000000003077211 */ /* 0x002fc800078ec0ff */
[----:B------:R-:W1:Y:S02]  /*1db0*/  SYNCS.PHASECHK.TRANS64.TRYWAIT P0, [R7+URZ+0x18], R4 ;  /* 0x00001804070075a7 */ /* 0x000e6400080011ff */
[----:B-1----:R-:W-:Y:S05]  /*1dc0*/  @!P0 BRA `(.L_x_33) ;  /* 0x00000028004c8947 */ /* 0x002fea0003800000 */
.L_x_68:
[----:B------:R-:W-:Y:S05]  /*1dd0*/  BSYNC B1 ;  /* 0x0000000000017941 */ /* 0x000fea0003800000 */
.L_x_32:
[----:B------:R-:W-:Y:S02]  /*1de0*/  ELECT P1, URZ, PT ;  /* 0x0000000000ff782f */ /* 0x000fe40003820000 */
[----:B------:R-:W-:Y:S02]  /*1df0*/  LOP3.LUT R3, RZ, R137, RZ, 0x33, !PT ;  /* 0x00000089ff037212 */ /* 0x000fe400078e33ff */
[----:B------:R-:W-:Y:S01]  /*1e00*/  ELECT P0, URZ, PT ;  /* 0x0000000000ff782f */ /* 0x000fe20003800000 */
[----:B------:R-:W2:Y:S01]  /*1e10*/  S2UR UR20, SR_CTAID.Y ;  /* 0x00000000001479c3 */ /* 0x000ea20000002600 */
[----:B------:R-:W-:Y:S01]  /*1e20*/  R2UR UR5, R7 ;  /* 0x00000000070572ca */ /* 0x000fe200000e0000 */
[----:B------:R-:W-:-:S04]  /*1e30*/  IMAD.IADD R3, R146, 0x1, R3 ;  /* 0x0000000192037824 */ /* 0x000fc800078e0203 */
[----:B------:R-:W-:Y:S02]  /*1e40*/  IMAD R3, R3, 0x4, R7 ;  /* 0x0000000403037824 */ /* 0x000fe400078e0207 */
[----:B------:R-:W-:-:S04]  /*1e50*/  @P1 IMAD.MOV.U32 R0, RZ, RZ, 0x2000 ;  /* 0x00002000ff001424 */ /* 0x000fc800078e00ff */
[----:B------:R-:W-:Y:S01]  /*1e60*/  VOTEU.ANY UP0, P0 ;  /* 0x0000000000ff7886 */ /* 0x000fe20000000100 */
[----:B------:R-:W-:Y:S01]  /*1e70*/  VOTEU.ANY UP1, P0 ;  /* 0x0000000000ff7886 */ /* 0x000fe20000020100 */
[----:B------:R4:W-:Y:S01]  /*1e80*/  @P1 SYNCS.ARRIVE.TRANS64 RZ, [R7+URZ+0x10], R0 ;  /* 0x0000100007ff19a7 */ /* 0x0009e200080000ff */
[----:B---3--:R-:W-:Y:S02]  /*1e90*/  @P0 IADD3 R4, P1, PT, R152, 0x100, RZ ;  /* 0x0000010098040810 */ /* 0x008fe40007f3e0ff */
[----:B------:R-:W-:Y:S02]  /*1ea0*/  @UP0 UIADD3 UR16, UPT, UPT, UR5, 0x3080, URZ ;  /* 0x0000308005100890 */ /* 0x000fe4000fffe0ff */
[----:B------:R-:W-:Y:S01]  /*1eb0*/  @P0 R2UR UR8, R4 ;  /* 0x00000000040802ca */ /* 0x000fe200000e0000 */
[----:B-1----:R-:W-:Y:S01]  /*1ec0*/  @P0 IMAD.X R5, RZ, RZ, R153, P1 ;  /* 0x000000ffff050224 */ /* 0x002fe200008e0699 */
[----:B------:R-:W-:Y:S01]  /*1ed0*/  PLOP3.LUT P1, PT, PT, PT, PT, 0x8, 0x80 ;  /* 0x000000000080781c */ /* 0x000fe20003f2e170 */
[----:B------:R-:W-:Y:S01]  /*1ee0*/  @UP0 UIADD3 UR17, UPT, UPT, UR5, 0x10, URZ ;  /* 0x0000001005110890 */ /* 0x000fe2000fffe0ff */
[----:B----4-:R-:W1:Y:S02]  /*1ef0*/  LDS R0, [R3+0x5080] ;  /* 0x0050800003007984 */ /* 0x010e640000000800 */
[----:B------:R-:W-:Y:S01]  /*1f00*/  @P0 R2UR UR9, R5 ;  /* 0x00000000050902ca */ /* 0x000fe200000e0000 */
[----:B------:R-:W-:-:S06]  /*1f10*/  @UP0 UMOV UR18, URZ ;  /* 0x000000ff00120c82 */ /* 0x000fcc0008000000 */
[----:B------:R-:W-:-:S05]  /*1f20*/  IMAD.U32 R4, RZ, RZ, UR8 ;  /* 0x00000008ff047e24 */ /* 0x000fca000f8e00ff */
[----:B------:R-:W-:Y:S01]  /*1f30*/  @P0 R2UR UR8, R4 ;  /* 0x00000000040802ca */ /* 0x000fe200000e0000 */
[----:B------:R-:W-:-:S05]  /*1f40*/  IMAD.U32 R5, RZ, RZ, UR9 ;  /* 0x00000009ff057e24 */ /* 0x000fca000f8e00ff */
[----:B------:R-:W-:Y:S01]  /*1f50*/  @P0 R2UR UR9, R5 ;  /* 0x00000000050902ca */ /* 0x000fe200000e0000 */
[----:B-12---:R-:W-:-:S14]  /*1f60*/  IMAD R0, R0, 0x20, R147 ;  /* 0x0000002000007824 */ /* 0x006fdc00078e0293 */
.L_x_34:
[----:B------:R-:W-:-:S13]  /*1f70*/  @P0 ELECT P1, URZ, PT ;  /* 0x0000000000ff082f */ /* 0x000fda0003820000 */
[----:B------:R-:W-:Y:S02]  /*1f80*/  @P1 R2UR.BROADCAST UR19, R0 ;  /* 0x00000000001312ca */ /* 0x000fe400008e0000 */
[----:B------:R-:W-:-:S11]  /*1f90*/  @P1 PLOP3.LUT P0, PT, P1, PT, PT, 0x8, 0x80 ;  /* 0x000000000080181c */ /* 0x000fd60000f0e170 */
[----:B------:R1:W-:Y:S01]  /*1fa0*/  @UP1 UTMALDG.3D [UR16], [UR8], desc[URZ] ;  /* 0x0000ff10080015b4 */ /* 0x0003e20008011000 */
[----:B------:R-:W-:Y:S01]  /*1fb0*/  PLOP3.LUT P1, PT, PT, PT, PT, 0x8, 0x80 ;  /* 0x000000000080781c */ /* 0x000fe20003f2e170 */
[----:B-1----:R-:W-:-:S12]  /*1fc0*/  @P0 BRA.U.ANY `(.L_x_34) ;  /* 0xfffffffd00e80947 */ /* 0x002fd8000393ffff */
[----:B------:R-:W-:-:S13]  /*1fd0*/  ELECT P0, URZ, PT ;  /* 0x0000000000ff782f */ /* 0x000fda0003800000 */
[----:B------:R-:W-:Y:S01]  /*1fe0*/  @P0 IADD3 R3, P1, PT, R152, 0x100, RZ ;  /* 0x0000010098030810 */ /* 0x000fe20007f3e0ff */
[----:B------:R-:W-:Y:S01]  /*1ff0*/  VOTEU.ANY UP0, P0 ;  /* 0x0000000000ff7886 */ /* 0x000fe20000000100 */
[----:B------:R-:W-:Y:S02]  /*2000*/  VOTEU.ANY UP1, P0 ;  /* 0x0000000000ff7886 */ /* 0x000fe40000020100 */
[----:B------:R-:W-:Y:S01]  /*2010*/  @P0 R2UR UR8, R3 ;  /* 0x00000000030802ca */ /* 0x000fe200000e0000 */
[----:B------:R-:W-:Y:S01]  /*2020*/  @P0 IMAD.X R4, RZ, RZ, R153, P1 ;  /* 0x000000ffff040224 */ /* 0x000fe200008e0699 */
[----:B------:R-:W-:Y:S01]  /*2030*/  PLOP3.LUT P1, PT, PT, PT, PT, 0x8, 0x80 ;  /* 0x000000000080781c */ /* 0x000fe20003f2e170 */
[----:B------:R-:W-:Y:S02]  /*2040*/  @UP0 UIADD3 UR16, UPT, UPT, UR5, 0x4080, URZ ;  /* 0x0000408005100890 */ /* 0x000fe4000fffe0ff */
[----:B------:R-:W-:Y:S01]  /*2050*/  @UP0 UIADD3 UR17, UPT, UPT, UR5, 0x10, URZ ;  /* 0x0000001005110890 */ /* 0x000fe2000fffe0ff */
[----:B------:R-:W-:Y:S01]  /*2060*/  @P0 R2UR UR9, R4 ;  /* 0x00000000040902ca */ /* 0x000fe200000e0000 */
[----:B------:R-:W-:-:S06]  /*2070*/  @UP0 UMOV UR18, 0x40 ;  /* 0x0000004000120882 */ /* 0x000fcc0000000000 */
[----:B------:R-:W-:-:S05]  /*2080*/  IMAD.U32 R4, RZ, RZ, UR8 ;  /* 0x00000008ff047e24 */ /* 0x000fca000f8e00ff */
[----:B------:R-:W-:Y:S01]  /*2090*/  @P0 R2UR UR8, R4 ;  /* 0x00000000040802ca */ /* 0x000fe200000e0000 */
[----:B------:R-:W-:-:S05]  /*20a0*/  IMAD.U32 R5, RZ, RZ, UR9 ;  /* 0x00000009ff057e24 */ /* 0x000fca000f8e00ff */
[----:B------:R-:W-:-:S15]  /*20b0*/  @P0 R2UR UR9, R5 ;  /* 0x00000000050902ca */ /* 0x000fde00000e0000 */
.L_x_35:
[----:B------:R-:W-:-:S13]  /*20c0*/  @P0 ELECT P1, URZ, PT ;  /* 0x0000000000ff082f */ /* 0x000fda0003820000 */
[----:B------:R-:W-:Y:S02]  /*20d0*/  @P1 R2UR.BROADCAST UR19, R0 ;  /* 0x00000000001312ca */ /* 0x000fe400008e0000 */
[----:B------:R-:W-:-:S11]  /*20e0*/  @P1 PLOP3.LUT P0, PT, P1, PT, PT, 0x8, 0x80 ;  /* 0x000000000080181c */ /* 0x000fd60000f0e170 */
[----:B------:R1:W-:Y:S01]  /*20f0*/  @UP1 UTMALDG.3D [UR16], [UR8], desc[URZ] ;  /* 0x0000ff10080015b4 */ /* 0x0003e20008011000 */
[----:B------:R-:W-:Y:S01]  /*2100*/  PLOP3.LUT P1, PT, PT, PT, PT, 0x8, 0x80 ;  /* 0x000000000080781c */ /* 0x000fe20003f2e170 */
[----:B-1----:R-:W-:-:S12]  /*2110*/  @P0 BRA.U.ANY `(.L_x_35) ;  /* 0xfffffffd00e80947 */ /* 0x002fd8000393ffff */
[----:B------:R-:W-:Y:S01]  /*2120*/  VIADD R137, R137, 0x1 ;  /* 0x0000000189897836 */ /* 0x000fe20000000000 */
[----:B------:R-:W-:-:S07]  /*2130*/  LOP3.LUT R140, R140, 0x1, RZ, 0x3c, !PT ;  /* 0x000000018c8c7812 */ /* 0x000fce00078e3cff */
.L_x_31:
[----:B------:R-:W-:Y:S05]  /*2140*/  BSYNC B0 ;  /* 0x0000000000007941 */ /* 0x000fea0003800000 */
.L_x_30:
[----:B-1----:R-:W1:Y:S01]  /*2150*/  S2R R3, SR_TID.X ;  /* 0x0000000000037919 */ /* 0x002e620000002100 */
[----:B------:R-:W4:Y:S01]  /*2160*/  S2UR UR8, SR_CgaCtaId ;  /* 0x00000000000879c3 */ /* 0x000f220000008800 */
[----:B------:R-:W-:Y:S01]  /*2170*/  UMOV UR5, 0x400 ;  /* 0x0000040000057882 */ /* 0x000fe20000000000 */
[----:B------:R-:W-:Y:S01]  /*2180*/  ISETP.GE.OR P0, PT, R144, R146, P2 ;  /* 0x000000929000720c */ /* 0x000fe20001706670 */
[----:B------:R-:W-:Y:S01]  /*2190*/  BSSY B0, `(.L_x_36) ;  /* 0x0000086000007945 */ /* 0x000fe20003800000 */
[----:B------:R-:W-:Y:S01]  /*21a0*/  LOP3.LUT R138, R138, 0x1, RZ, 0x3c, !PT ;  /* 0x000000018a8a7812 */ /* 0x000fe200078e3cff */
[----:B----4-:R-:W-:Y:S01]  /*21b0*/  ULEA UR5, UR8, UR5, 0x18 ;  /* 0x0000000508057291 */ /* 0x010fe2000f8ec0ff */
[C---:B-12---:R-:W-:Y:S01]  /*21c0*/  IMAD R0, R3.reuse, 0x40, R3 ;  /* 0x0000004003007824 */ /* 0x046fe200078e0203 */
[C---:B------:R-:W-:Y:S01]  /*21d0*/  ISETP.NE.AND P1, PT, R3.reuse, RZ, PT ;  /* 0x000000ff0300720c */ /* 0x040fe20003f25270 */
[----:B------:R-:W-:-:S03]  /*21e0*/  IMAD.SHL.U32 R5, R3, 0x20, RZ ;  /* 0x0000002003057824 */ /* 0x000fc600078e00ff */
[----:B------:R-:W-:Y:S01]  /*21f0*/  LOP3.LUT R4, R0, 0x1c8, RZ, 0xc0, !PT ;  /* 0x000001c800047812 */ /* 0x000fe200078ec0ff */
[----:B------:R-:W-:-:S03]  /*2200*/  IMAD.U32 R0, RZ, RZ, UR5 ;  /* 0x00000005ff007e24 */ /* 0x000fc6000f8e00ff */
[----:B------:R-:W-:-:S04]  /*2210*/  LOP3.LUT R5, R4, 0x200, R5, 0xf8, !PT ;  /* 0x0000020004057812 */ /* 0x000fc800078ef805 */
[----:B------:R-:W-:-:S05]  /*2220*/  IADD3 R132, PT, PT, R0, R5, R5 ;  /* 0x0000000500847210 */ /* 0x000fca0007ffe005 */
[C---:B------:R-:W-:Y:S02]  /*2230*/  VIADD R154, R132.reuse, 0x1080 ;  /* 0x00001080849a7836 */ /* 0x040fe40000000000 */
[C---:B------:R-:W-:Y:S02]  /*2240*/  VIADD R151, R132.reuse, 0x10a0 ;  /* 0x000010a084977836 */ /* 0x040fe40000000000 */
[C---:B------:R-:W-:Y:S01]  /*2250*/  VIADD R150, R132.reuse, 0x10c0 ;  /* 0x000010c084967836 */ /* 0x040fe20000000000 */
[----:B------:R-:W-:Y:S01]  /*2260*/  SHF.R.U32.HI R5, RZ, 0x3, R154 ;  /* 0x00000003ff057819 */ /* 0x000fe2000001169a */
[----:B------:R-:W-:Y:S01]  /*2270*/  VIADD R132, R132, 0x10e0 ;  /* 0x000010e084847836 */ /* 0x000fe20000000000 */
[----:B------:R-:W-:Y:S02]  /*2280*/  SHF.R.U32.HI R4, RZ, 0x3, R151 ;  /* 0x00000003ff047819 */ /* 0x000fe40000011697 */
[----:B------:R-:W-:Y:S02]  /*2290*/  LOP3.LUT R154, R154, 0x70, R5, 0x78, !PT ;  /* 0x000000709a9a7812 */ /* 0x000fe400078e7805 */
[----:B------:R-:W-:-:S02]  /*22a0*/  LOP3.LUT R151, R151, 0x70, R4, 0x78, !PT ;  /* 0x0000007097977812 */ /* 0x000fc400078e7804 */
[----:B------:R-:W-:Y:S01]  /*22b0*/  SHF.R.U32.HI R97, RZ, 0x3, R150 ;  /* 0x00000003ff617819 */ /* 0x000fe20000011696 */
[----:B------:R-:W1:Y:S01]  /*22c0*/  LDSM.16.M88.4 R80, [R154] ;  /* 0x000000009a50783b */ /* 0x000e620000000200 */
[----:B------:R-:W-:Y:S02]  /*22d0*/  SHF.R.U32.HI R149, RZ, 0x3, R132 ;  /* 0x00000003ff957819 */ /* 0x000fe40000011684 */
[----:B------:R-:W-:Y:S01]  /*22e0*/  LOP3.LUT R150, R150, 0x70, R97, 0x78, !PT ;  /* 0x0000007096967812 */ /* 0x000fe200078e7861 */
[----:B------:R-:W2:Y:S01]  /*22f0*/  LDSM.16.M88.4 R128, [R154+0x800] ;  /* 0x000800009a80783b */ /* 0x000ea20000000200 */
[----:B------:R-:W-:-:S03]  /*2300*/  LOP3.LUT R149, R132, 0x70, R149, 0x78, !PT ;  /* 0x0000007084957812 */ /* 0x000fc600078e7895 */
[----:B------:R-:W4:Y:S04]  /*2310*/  LDSM.16.M88.4 R4, [R151] ;  /* 0x000000009704783b */ /* 0x000f280000000200 */
[----:B------:R-:W5:Y:S04]  /*2320*/  LDSM.16.M88.4 R116, [R151+0x800] ;  /* 0x000800009774783b */ /* 0x000f680000000200 */
[----:B------:R-:W3:Y:S04]  /*2330*/  LDSM.16.M88.4 R96, [R150] ;  /* 0x000000009660783b */ /* 0x000ee80000000200 */
[----:B------:R-:W3:Y:S04]  /*2340*/  LDSM.16.M88.4 R108, [R150+0x800] ;  /* 0x00080000966c783b */ /* 0x000ee80000000200 */
[----:B------:R-:W-:Y:S01]  /*2350*/  LDSM.16.M88.4 R132, [R149+0x800] ;  /* 0x000800009584783b */ /* 0x000fe20000000200 */
[C---:B-1----:R-:W-:Y:S08]  /*2360*/  HMMA.16816.F32.BF16 R124, R20.reuse, R80, RZ ;  /* 0x00000050147c723c */ /* 0x042ff000000418ff */
[C---:B------:R-:W-:Y:S08]  /*2370*/  HMMA.16816.F32.BF16 R80, R20.reuse, R82, RZ ;  /* 0x000000521450723c */ /* 0x040ff000000418ff */
[C---:B--2---:R-:W-:Y:S08]  /*2380*/  HMMA.16816.F32.BF16 R104, R20.reuse, R128, RZ ;  /* 0x000000801468723c */ /* 0x044ff000000418ff */
[----:B------:R-:W-:Y:S08]  /*2390*/  HMMA.16816.F32.BF16 R128, R20, R130, RZ ;  /* 0x000000821480723c */ /* 0x000ff000000418ff */
[C---:B----4-:R-:W-:Y:S08]  /*23a0*/  HMMA.16816.F32.BF16 R124, R24.reuse, R4, R124 ;  /* 0x00000004187c723c */ /* 0x050ff0000004187c */
[C---:B------:R-:W-:Y:S01]  /*23b0*/  HMMA.16816.F32.BF16 R4, R24.reuse, R6, R80 ;  /* 0x000000061804723c */ /* 0x040fe20000041850 */
[----:B------:R-:W1:Y:S07]  /*23c0*/  LDSM.16.M88.4 R80, [R149] ;  /* 0x000000009550783b */ /* 0x000e6e0000000200 */
[C---:B-----5:R-:W-:Y:S08]  /*23d0*/  HMMA.16816.F32.BF16 R104, R24.reuse, R116, R104 ;  /* 0x000000741868723c */ /* 0x060ff00000041868 */
[----:B------:R-:W-:Y:S01]  /*23e0*/  HMMA.16816.F32.BF16 R116, R24, R118, R128 ;  /* 0x000000761874723c */ /* 0x000fe20000041880 */
[----:B------:R-:W-:Y:S07]  /*23f0*/  LDSM.16.M88.4 R128, [R154+0x1800] ;  /* 0x001800009a80783b */ /* 0x000fee0000000200 */
[C---:B---3--:R-:W-:Y:S08]  /*2400*/  HMMA.16816.F32.BF16 R124, R28.reuse, R96, R124 ;  /* 0x000000601c7c723c */ /* 0x048ff0000004187c */
[C---:B------:R-:W-:Y:S01]  /*2410*/  HMMA.16816.F32.BF16 R96, R28.reuse, R98, R4 ;  /* 0x000000621c60723c */ /* 0x040fe20000041804 */
[----:B------:R-:W2:Y:S07]  /*2420*/  LDSM.16.M88.4 R4, [R154+0x1000] ;  /* 0x001000009a04783b */ /* 0x000eae0000000200 */
[C---:B------:R-:W-:Y:S08]  /*2430*/  HMMA.16816.F32.BF16 R104, R28.reuse, R108, R104 ;  /* 0x0000006c1c68723c */ /* 0x040ff00000041868 */
[----:B------:R-:W-:Y:S01]  /*2440*/  HMMA.16816.F32.BF16 R108, R28, R110, R116 ;  /* 0x0000006e1c6c723c */ /* 0x000fe20000041874 */
[----:B------:R-:W3:Y:S07]  /*2450*/  LDSM.16.M88.4 R116, [R151+0x1000] ;  /* 0x001000009774783b */ /* 0x000eee0000000200 */
[C---:B-1----:R-:W-:Y:S08]  /*2460*/  HMMA.16816.F32.BF16 R124, R32.reuse, R80, R124 ;  /* 0x00000050207c723c */ /* 0x042ff0000004187c */
[C---:B------:R-:W-:Y:S01]  /*2470*/  HMMA.16816.F32.BF16 R80, R32.reuse, R82, R96 ;  /* 0x000000522050723c */ /* 0x040fe20000041860 */
[----:B------:R-:W1:Y:S07]  /*2480*/  LDSM.16.M88.4 R96, [R151+0x1800] ;  /* 0x001800009760783b */ /* 0x000e6e0000000200 */
[C---:B------:R-:W-:Y:S08]  /*2490*/  HMMA.16816.F32.BF16 R104, R32.reuse, R132, R104 ;  /* 0x000000842068723c */ /* 0x040ff00000041868 */
[----:B------:R-:W-:Y:S01]  /*24a0*/  HMMA.16816.F32.BF16 R132, R32, R134, R108 ;  /* 0x000000862084723c */ /* 0x000fe2000004186c */
[----:B------:R-:W-:Y:S07]  /*24b0*/  LDSM.16.M88.4 R108, [R150+0x1800] ;  /* 0x00180000966c783b */ /* 0x000fee0000000200 */
[C---:B--2---:R-:W-:Y:S08]  /*24c0*/  HMMA.16816.F32.BF16 R124, R36.reuse, R4, R124 ;  /* 0x00000004247c723c */ /* 0x044ff0000004187c */
[C---:B------:R-:W-:Y:S01]  /*24d0*/  HMMA.16816.F32.BF16 R4, R36.reuse, R6, R80 ;  /* 0x000000062404723c */ /* 0x040fe20000041850 */
[----:B------:R-:W2:Y:S07]  /*24e0*/  LDSM.16.M88.4 R80, [R150+0x1000] ;  /* 0x001000009650783b */ /* 0x000eae0000000200 */
[C---:B------:R-:W-:Y:S08]  /*24f0*/  HMMA.16816.F32.BF16 R104, R36.reuse, R128, R104 ;  /* 0x000000802468723c */ /* 0x040ff00000041868 */
[----:B------:R-:W-:Y:S08]  /*2500*/  HMMA.16816.F32.BF16 R132, R36, R130, R132 ;  /* 0x000000822484723c */ /* 0x000ff00000041884 */
[C---:B---3--:R-:W-:Y:S08]  /*2510*/  HMMA.16816.F32.BF16 R124, R40.reuse, R116, R124 ;  /* 0x00000074287c723c */ /* 0x048ff0000004187c */
[C---:B------:R-:W-:Y:S01]  /*2520*/  HMMA.16816.F32.BF16 R4, R40.reuse, R118, R4 ;  /* 0x000000762804723c */ /* 0x040fe20000041804 */
[----:B------:R-:W3:Y:S07]  /*2530*/  LDSM.16.M88.4 R116, [R149+0x1000] ;  /* 0x001000009574783b */ /* 0x000eee0000000200 */
[C---:B-1----:R-:W-:Y:S01]  /*2540*/  HMMA.16816.F32.BF16 R128, R40.reuse, R96, R104 ;  /* 0x000000602880723c */ /* 0x042fe20000041868 */
[----:B------:R-:W1:Y:S07]  /*2550*/  LDSM.16.M88.4 R104, [R149+0x1800] ;  /* 0x001800009568783b */ /* 0x000e6e0000000200 */
[----:B------:R-:W-:Y:S08]  /*2560*/  HMMA.16816.F32.BF16 R132, R40, R98, R132 ;  /* 0x000000622884723c */ /* 0x000ff00000041884 */
[C---:B--2---:R-:W-:Y:S08]  /*2570*/  HMMA.16816.F32.BF16 R124, R44.reuse, R80, R124 ;  /* 0x000000502c7c723c */ /* 0x044ff0000004187c */
[C---:B------:R-:W-:Y:S08]  /*2580*/  HMMA.16816.F32.BF16 R4, R44.reuse, R82, R4 ;  /* 0x000000522c04723c */ /* 0x040ff00000041804 */
[C---:B------:R-:W-:Y:S08]  /*2590*/  HMMA.16816.F32.BF16 R128, R44.reuse, R108, R128 ;  /* 0x0000006c2c80723c */ /* 0x040ff00000041880 */
[----:B------:R-:W-:Y:S08]  /*25a0*/  HMMA.16816.F32.BF16 R132, R44, R110, R132 ;  /* 0x0000006e2c84723c */ /* 0x000ff00000041884 */
[C---:B---3--:R-:W-:Y:S08]  /*25b0*/  HMMA.16816.F32.BF16 R80, R48.reuse, R116, R124 ;  /* 0x000000743050723c */ /* 0x048ff0000004187c */
[----:B------:R-:W-:Y:S01]  /*25c0*/  HMMA.16816.F32.BF16 R124, R48, R118, R4 ;  /* 0x00000076307c723c */ /* 0x000fe20000041804 */
[----:B------:R-:W-:-:S04]  /*25d0*/  @!P1 IMAD.MOV.U32 R5, RZ, RZ, 0x1 ;  /* 0x00000001ff059424 */ /* 0x000fc800078e00ff */
[----:B------:R2:W-:Y:S03]  /*25e0*/  @!P1 SYNCS.ARRIVE.TRANS64.ART0 RZ, [R0+URZ+0x8], R5 ;  /* 0x0000080500ff99a7 */ /* 0x0005e600085000ff */
[C---:B-1----:R-:W-:Y:S08]  /*25f0*/  HMMA.16816.F32.BF16 R108, R48.reuse, R104, R128 ;  /* 0x00000068306c723c */ /* 0x042ff00000041880 */
[----:B--2---:R-:W-:Y:S01]  /*2600*/  HMMA.16816.F32.BF16 R4, R48, R106, R132 ;  /* 0x0000006a3004723c */ /* 0x004fe20000041884 */
[----:B------:R-:W-:-:S04]  /*2610*/  NOP ;  /* 0x0000000000007918 */ /* 0x000fc80000000000 */
[----:B------:R-:W-:-:S15]  /*2620*/  @P0 BRA `(.L_x_37) ;  /* 0x0000000000f00947 */ /* 0x000fde0003800000 */
[----:B------:R-:W-:Y:S01]  /*2630*/  IMAD.U32 R97, R145, -0x80000000, RZ ;  /* 0x8000000091617824 */ /* 0x000fe200078e00ff */
[----:B------:R-:W-:Y:S03]  /*2640*/  BSSY B1, `(.L_x_38) ;  /* 0x0000003000017945 */ /* 0x000fe60003800000 */
[----:B------:R-:W1:Y:S02]  /*2650*/  SYNCS.PHASECHK.TRANS64.TRYWAIT P0, [R0+URZ+0x8], R97 ;  /* 0x00000861000075a7 */ /* 0x000e6400080011ff */
[----:B-1----:R-:W-:Y:S05]  /*2660*/  @!P0 BRA `(.L_x_39) ;  /* 0x00000020003c8947 */ /* 0x002fea0003800000 */
.L_x_70:
[----:B------:R-:W-:Y:S05]  /*2670*/  BSYNC B1 ;  /* 0x0000000000017941 */ /* 0x000fea0003800000 */
.L_x_38:
[----:B------:R-:W-:Y:S02]  /*2680*/  ELECT P3, URZ, PT ;  /* 0x0000000000ff782f */ /* 0x000fe40003860000 */
[----:B-1----:R-:W-:Y:S02]  /*2690*/  LOP3.LUT R97, RZ, R144, RZ, 0x33, !PT ;  /* 0x00000090ff617212 */ /* 0x002fe400078e33ff */
[----:B------:R-:W-:Y:S01]  /*26a0*/  ELECT P0, URZ, PT ;  /* 0x0000000000ff782f */ /* 0x000fe20003800000 */
[----:B------:R-:W1:Y:S02]  /*26b0*/  S2UR UR20, SR_CTAID.Y ;  /* 0x00000000001479c3 */ /* 0x000e640000002600 */
[----:B------:R-:W-:-:S04]  /*26c0*/  IMAD.IADD R97, R146, 0x1, R97 ;  /* 0x0000000192617824 */ /* 0x000fc800078e0261 */
[----:B------:R-:W-:Y:S02]  /*26d0*/  IMAD R98, R97, 0x4, R0 ;  /* 0x0000000461627824 */ /* 0x000fe400078e0200 */
[----:B------:R-:W-:-:S04]  /*26e0*/  @P3 IMAD.MOV.U32 R97, RZ, RZ, 0x2000 ;  /* 0x00002000ff613424 */ /* 0x000fc800078e00ff */
[----:B------:R-:W-:Y:S01]  /*26f0*/  @P0 VIADD R99, R0, 0x1080 ;  /* 0x0000108000630836 */ /* 0x000fe20000000000 */
[----:B------:R-:W-:Y:S01]  /*2700*/  VOTEU.ANY UP0, P0 ;  /* 0x0000000000ff7886 */ /* 0x000fe20000000100 */
[----:B------:R2:W-:Y:S01]  /*2710*/  @P3 SYNCS.ARRIVE.TRANS64 RZ, [R0+URZ], R97 ;  /* 0x0000006100ff39a7 */ /* 0x0005e200080000ff */
[----:B------:R-:W3:Y:S01]  /*2720*/  LDS R98, [R98+0x5080] ;  /* 0x0050800062627984 */ /* 0x000ee20000000800 */
[----:B------:R-:W-:Y:S01]  /*2730*/  @P0 IADD3 R96, P3, PT, R152, 0x80, RZ ;  /* 0x0000008098600810 */ /* 0x000fe20007f7e0ff */
[----:B------:R-:W-:Y:S01]  /*2740*/  VOTEU.ANY UP1, P0 ;  /* 0x0000000000ff7886 */ /* 0x000fe20000020100 */
[----:B------:R-:W-:Y:S01]  /*2750*/  @P0 R2UR UR16, R99 ;  /* 0x00000000631002ca */ /* 0x000fe200000e0000 */
[----:B------:R-:W-:Y:S01]  /*2760*/  @UP0 UMOV UR18, URZ ;  /* 0x000000ff00120c82 */ /* 0x000fe20008000000 */
[----:B------:R-:W-:Y:S01]  /*2770*/  @P0 R2UR UR5, R96 ;  /* 0x00000000600502ca */ /* 0x000fe200000e0000 */
[----:B--2---:R-:W-:Y:S01]  /*2780*/  @P0 IMAD.X R97, RZ, RZ, R153, P3 ;  /* 0x000000ffff610224 */ /* 0x004fe200018e0699 */
[----:B------:R-:W-:-:S04]  /*2790*/  PLOP3.LUT P3, PT, PT, PT, PT, 0x8, 0x80 ;  /* 0x000000000080781c */ /* 0x000fc80003f6e170 */
[----:B------:R-:W-:-:S07]  /*27a0*/  @P0 R2UR UR8, R97 ;  /* 0x00000000610802ca */ /* 0x000fce00000e0000 */
[----:B------:R-:W-:-:S06]  /*27b0*/  IMAD.U32 R96, RZ, RZ, UR5 ;  /* 0x00000005ff607e24 */ /* 0x000fcc000f8e00ff */
[----:B------:R-:W-:Y:S01]  /*27c0*/  IMAD.U32 R97, RZ, RZ, UR8 ;  /* 0x00000008ff617e24 */ /* 0x000fe2000f8e00ff */
[----:B------:R-:W-:-:S04]  /*27d0*/  @P0 R2UR UR8, R96 ;  /* 0x00000000600802ca */ /* 0x000fc800000e0000 */
[----:B------:R-:W-:Y:S01]  /*27e0*/  @P0 R2UR UR9, R97 ;  /* 0x00000000610902ca */ /* 0x000fe200000e0000 */
[----:B-1-3--:R-:W-:-:S14]  /*27f0*/  IMAD R98, R98, 0x20, R147 ;  /* 0x0000002062627824 */ /* 0x00afdc00078e0293 */
.L_x_40:
[----:B------:R-:W-:-:S13]  /*2800*/  @P0 ELECT P3, URZ, PT ;  /* 0x0000000000ff082f */ /* 0x000fda0003860000 */
[----:B------:R-:W-:Y:S02]  /*2810*/  @P3 R2UR.BROADCAST UR19, R98 ;  /* 0x00000000621332ca */ /* 0x000fe400008e0000 */
[----:B------:R-:W-:Y:S02]  /*2820*/  @P3 R2UR.BROADCAST UR17, R0 ;  /* 0x00000000001132ca */ /* 0x000fe400008e0000 */
[----:B------:R-:W-:Y:S02]  /*2830*/  @P3 PLOP3.LUT P0, PT, P3, PT, PT, 0x8, 0x80 ;  /* 0x000000000080381c */ /* 0x000fe40001f0e170 */
[----:B------:R-:W-:-:S09]  /*2840*/  PLOP3.LUT P3, PT, PT, PT, PT, 0x8, 0x80 ;  /* 0x000000000080781c */ /* 0x000fd20003f6e170 */
[----:B------:R1:W-:Y:S02]  /*2850*/  @UP1 UTMALDG.3D [UR16], [UR8], desc[URZ] ;  /* 0x0000ff10080015b4 */ /* 0x0003e40008011000 */
[----:B-1----:R-:W-:Y:S05]  /*2860*/  @P0 BRA.U.ANY `(.L_x_40) ;  /* 0xfffffffd00e40947 */ /* 0x002fea000393ffff */
[----:B------:R-:W-:-:S13]  /*2870*/  ELECT P0, URZ, PT ;  /* 0x0000000000ff782f */ /* 0x000fda0003800000 */
[----:B------:R-:W-:Y:S01]  /*2880*/  @P0 IADD3 R96, P3, PT, R152, 0x80, RZ ;  /* 0x0000008098600810 */ /* 0x000fe20007f7e0ff */
[----:B------:R-:W-:Y:S01]  /*2890*/  VOTEU.ANY UP0, P0 ;  /* 0x0000000000ff7886 */ /* 0x000fe20000000100 */
[----:B------:R-:W-:Y:S02]  /*28a0*/  VOTEU.ANY UP1, P0 ;  /* 0x0000000000ff7886 */ /* 0x000fe40000020100 */
[----:B------:R-:W-:Y:S01]  /*28b0*/  @P0 R2UR UR5, R96 ;  /* 0x00000000600502ca */ /* 0x000fe200000e0000 */
[----:B------:R-:W-:Y:S01]  /*28c0*/  @P0 IMAD.X R97, RZ, RZ, R153, P3 ;  /* 0x000000ffff610224 */ /* 0x000fe200018e0699 */
[----:B------:R-:W-:Y:S01]  /*28d0*/  PLOP3.LUT P3, PT, PT, PT, PT, 0x8, 0x80 ;  /* 0x000000000080781c */ /* 0x000fe20003f6e170 */
[----:B------:R-:W-:Y:S01]  /*28e0*/  @P0 VIADD R96, R0, 0x2080 ;  /* 0x0000208000600836 */ /* 0x000fe20000000000 */
[----:B------:R-:W-:Y:S02]  /*28f0*/  @UP0 UMOV UR18, 0x40 ;  /* 0x0000004000120882 */ /* 0x000fe40000000000 */
[----:B------:R-:W-:-:S02]  /*2900*/  @P0 R2UR UR8, R97 ;  /* 0x00000000610802ca */ /* 0x000fc400000e0000 */
[----:B------:R-:W-:-:S05]  /*2910*/  @P0 R2UR UR16, R96 ;  /* 0x00000000601002ca */ /* 0x000fca00000e0000 */
[----:B------:R-:W-:-:S06]  /*2920*/  IMAD.U32 R104, RZ, RZ, UR5 ;  /* 0x00000005ff687e24 */ /* 0x000fcc000f8e00ff */
[----:B------:R-:W-:Y:S01]  /*2930*/  IMAD.U32 R105, RZ, RZ, UR8 ;  /* 0x00000008ff697e24 */ /* 0x000fe2000f8e00ff */
[----:B------:R-:W-:-:S04]  /*2940*/  @P0 R2UR UR8, R104 ;  /* 0x00000000680802ca */ /* 0x000fc800000e0000 */
[----:B------:R-:W-:-:S15]  /*2950*/  @P0 R2UR UR9, R105 ;  /* 0x00000000690902ca */ /* 0x000fde00000e0000 */
.L_x_41:
[----:B------:R-:W-:-:S13]  /*2960*/  @P0 ELECT P3, URZ, PT ;  /* 0x0000000000ff082f */ /* 0x000fda0003860000 */
[----:B------:R-:W-:Y:S02]  /*2970*/  @P3 R2UR.BROADCAST UR19, R98 ;  /* 0x00000000621332ca */ /* 0x000fe400008e0000 */
[----:B------:R-:W-:Y:S02]  /*2980*/  @P3 R2UR.BROADCAST UR17, R0 ;  /* 0x00000000001132ca */ /* 0x000fe400008e0000 */
[----:B------:R-:W-:Y:S02]  /*2990*/  @P3 PLOP3.LUT P0, PT, P3, PT, PT, 0x8, 0x80 ;  /* 0x000000000080381c */ /* 0x000fe40001f0e170 */
[----:B------:R-:W-:-:S09]  /*29a0*/  PLOP3.LUT P3, PT, PT, PT, PT, 0x8, 0x80 ;  /* 0x000000000080781c */ /* 0x000fd20003f6e170 */
[----:B------:R1:W-:Y:S02]  /*29b0*/  @UP1 UTMALDG.3D [UR16], [UR8], desc[URZ] ;  /* 0x0000ff10080015b4 */ /* 0x0003e40008011000 */
[----:B-1----:R-:W-:Y:S05]  /*29c0*/  @P0 BRA.U.ANY `(.L_x_41) ;  /* 0xfffffffd00e40947 */ /* 0x002fea000393ffff */
[----:B------:R-:W-:Y:S01]  /*29d0*/  VIADD R144, R144, 0x1 ;  /* 0x0000000190907836 */ /* 0x000fe20000000000 */
[----:B------:R-:W-:-:S07]  /*29e0*/  LOP3.LUT R145, R145, 0x1, RZ, 0x3c, !PT ;  /* 0x0000000191917812 */ /* 0x000fce00078e3cff */
.L_x_37:
[----:B------:R-:W-:Y:S05]  /*29f0*/  BSYNC B0 ;  /* 0x0000000000007941 */ /* 0x000fea0003800000 */
.L_x_36:
[----:B------:R-:W-:Y:S01]  /*2a00*/  ISETP.GT.U32.AND P3, PT, R3, 0xf, PT ;  /* 0x0000000f0300780c */ /* 0x000fe20003f64070 */
[----:B------:R-:W-:Y:S01]  /*2a10*/  BSSY B0, `(.L_x_42) ;  /* 0x000006d000007945 */ /* 0x000fe20003800000 */
[----:B------:R-:W-:-:S04]  /*2a20*/  ISETP.NE.AND P0, PT, R136, RZ, PT ;  /* 0x000000ff8800720c */ /* 0x000fc80003f05270 */
[----:B------:R-:W-:-:S07]  /*2a30*/  FSEL R2, R2, R143, !P0 ;  /* 0x0000008f02027208 */ /* 0x000fce0004000000 */
[----:B------:R-:W-:Y:S05]  /*2a40*/  @P3 BRA `(.L_x_43) ;  /* 0x0000000400a43947 */ /* 0x000fea0003800000 */
[----:B------:R-:W-:Y:S01]  /*2a50*/  FMUL R99, R81, UR4 ;  /* 0x0000000451637c20 */ /* 0x000fe20008400000 */
[----:B------:R-:W-:Y:S01]  /*2a60*/  FMUL R5, R5, UR4 ;  /* 0x0000000405057c20 */ /* 0x000fe20008400000 */
[----:B------:R-:W-:Y:S01]  /*2a70*/  FMUL R81, R4, UR4 ;  /* 0x0000000404517c20 */ /* 0x000fe20008400000 */
[----:B------:R-:W-:Y:S01]  /*2a80*/  FMUL R107, R124, UR4 ;  /* 0x000000047c6b7c20 */ /* 0x000fe20008400000 */
[----:B------:R-:W-:Y:S01]  /*2a90*/  FMUL R125, R125, UR4 ;  /* 0x000000047d7d7c20 */ /* 0x000fe20008400000 */
[----:B------:R-:W-:Y:S01]  /*2aa0*/  FMUL R109, R109, UR4 ;  /* 0x000000046d6d7c20 */ /* 0x000fe20008400000 */
[----:B------:R-:W-:Y:S01]  /*2ab0*/  FMUL R105, R80, UR4 ;  /* 0x0000000450697c20 */ /* 0x000fe20008400000 */
[----:B------:R-:W-:Y:S01]  /*2ac0*/  FMUL R97, R108, UR4 ;  /* 0x000000046c617c20 */ /* 0x000fe20008400000 */
[----:B------:R-:W-:Y:S01]  /*2ad0*/  FMNMX.NAN R4, R81, R107, !PT ;  /* 0x0000006b51047209 */ /* 0x000fe20007820000 */
[----:B------:R-:W-:Y:S01]  /*2ae0*/  UMOV UR5, 0xf ;  /* 0x0000000f00057882 */ /* 0x000fe20000000000 */
[----:B------:R-:W-:-:S02]  /*2af0*/  FMNMX.NAN R80, R5, R125, !PT ;  /* 0x0000007d05507209 */ /* 0x000fc40007820000 */
[----:B------:R-:W-:Y:S02]  /*2b00*/  FMNMX3.NAN R4, R105, R97, R4, !PT ;  /* 0x0000006169047276 */ /* 0x000fe40007820004 */
[----:B------:R-:W-:-:S04]  /*2b10*/  FMNMX3.NAN R117, R99, R109, R80, !PT ;  /* 0x0000006d63757276 */ /* 0x000fc80007820050 */
[----:B------:R-:W-:Y:S01]  /*2b20*/  FMNMX.NAN R4, R4, R117, !PT ;  /* 0x0000007504047209 */ /* 0x000fe20007820000 */
[----:B------:R-:W-:Y:S06]  /*2b30*/  BRA.DIV UR5, `(.L_x_44) ;  /* 0x0000001e05207947 */ /* 0x000fec000b800000 */
[----:B------:R-:W-:Y:S02]  /*2b40*/  IMAD.MOV.U32 R129, RZ, RZ, 0xf ;  /* 0x0000000fff817424 */ /* 0x000fe400078e00ff */
[----:B------:R-:W-:Y:S02]  /*2b50*/  IMAD.MOV.U32 R104, RZ, RZ, 0xf ;  /* 0x0000000fff687424 */ /* 0x000fe400078e00ff */
[----:B------:R-:W-:Y:S01]  /*2b60*/  IMAD.MOV.U32 R106, RZ, RZ, 0xf ;  /* 0x0000000fff6a7424 */ /* 0x000fe200078e00ff */
[----:B------:R-:W1:Y:S02]  /*2b70*/  SHFL.BFLY PT, R117, R4, 0x2, 0x1f ;  /* 0x0c401f0004757f89 */ /* 0x000e6400000e0000 */
[----:B-1----:R-:W-:-:S05]  /*2b80*/  FMNMX R117, R4, R117, !PT ;  /* 0x0000007504757209 */ /* 0x002fca0007800000 */
[----:B------:R-:W1:Y:S02]  /*2b90*/  SHFL.BFLY PT, R80, R117, 0x1, 0x1f ;  /* 0x0c201f0075507f89 */ /* 0x000e6400000e0000 */
[----:B-1----:R-:W-:-:S04]  /*2ba0*/  FMNMX R119, R117, R80, !PT ;  /* 0x0000005075777209 */ /* 0x002fc80007800000 */
[----:B------:R-:W-:-:S04]  /*2bb0*/  FMNMX R96, R2, R119, !PT ;  /* 0x0000007702607209 */ /* 0x000fc80007800000 */
[----:B------:R-:W-:-:S05]  /*2bc0*/  FSEL R98, R119, R96, !P0 ;  /* 0x0000006077627208 */ /* 0x000fca0004000000 */
[--C-:B------:R-:W-:Y:S01]  /*2bd0*/  FADD R105, R105, -R98.reuse ;  /* 0x8000006269697221 */ /* 0x100fe20000000000 */
[--C-:B------:R-:W-:Y:S01]  /*2be0*/  FADD R99, R99, -R98.reuse ;  /* 0x8000006263637221 */ /* 0x100fe20000000000 */
[--C-:B------:R-:W-:Y:S01]  /*2bf0*/  FADD R107, R107, -R98.reuse ;  /* 0x800000626b6b7221 */ /* 0x100fe20000000000 */
[--C-:B------:R-:W-:Y:S01]  /*2c00*/  FADD R125, R125, -R98.reuse ;  /* 0x800000627d7d7221 */ /* 0x100fe20000000000 */
[----:B------:R-:W-:Y:S01]  /*2c10*/  FMUL R105, R105, 1.4426950216293334961 ;  /* 0x3fb8aa3b69697820 */ /* 0x000fe20000400000 */
[----:B------:R-:W-:Y:S01]  /*2c20*/  FMUL R99, R99, 1.4426950216293334961 ;  /* 0x3fb8aa3b63637820 */ /* 0x000fe20000400000 */
[----:B------:R-:W-:Y:S01]  /*2c30*/  FMUL R107, R107, 1.4426950216293334961 ;  /* 0x3fb8aa3b6b6b7820 */ /* 0x000fe20000400000 */
[----:B------:R-:W-:Y:S01]  /*2c40*/  FMUL R125, R125, 1.4426950216293334961 ;  /* 0x3fb8aa3b7d7d7820 */ /* 0x000fe20000400000 */
[----:B------:R-:W1:Y:S01]  /*2c50*/  MUFU.EX2 R80, R105 ;  /* 0x0000006900507308 */ /* 0x000e620000000800 */
[--C-:B------:R-:W-:Y:S01]  /*2c60*/  FADD R97, R97, -R98.reuse ;  /* 0x8000006261617221 */ /* 0x100fe20000000000 */
[--C-:B------:R-:W-:Y:S01]  /*2c70*/  FADD R109, R109, -R98.reuse ;  /* 0x800000626d6d7221 */ /* 0x100fe20000000000 */
[----:B------:R-:W-:-:S02]  /*2c80*/  FADD R81, R81, -R98 ;  /* 0x8000006251517221 */ /* 0x000fc40000000000 */
[----:B------:R-:W-:Y:S01]  /*2c90*/  FMUL R108, R97, 1.4426950216293334961 ;  /* 0x3fb8aa3b616c7820 */ /* 0x000fe20000400000 */
[----:B------:R-:W-:Y:S01]  /*2ca0*/  FMUL R109, R109, 1.4426950216293334961 ;  /* 0x3fb8aa3b6d6d7820 */ /* 0x000fe20000400000 */
[----:B------:R-:W-:Y:S01]  /*2cb0*/  FMUL R97, R81, 1.4426950216293334961 ;  /* 0x3fb8aa3b51617820 */ /* 0x000fe20000400000 */
[----:B------:R1:W2:Y:S01]  /*2cc0*/  MUFU.EX2 R4, R99 ;  /* 0x0000006300047308 */ /* 0x0002a20000000800 */
[----:B------:R-:W-:-:S04]  /*2cd0*/  FADD R81, R5, -R98 ;  /* 0x8000006205517221 */ /* 0x000fc80000000000 */
[----:B------:R-:W-:-:S03]  /*2ce0*/  FMUL R81, R81, 1.4426950216293334961 ;  /* 0x3fb8aa3b51517820 */ /* 0x000fc60000400000 */
[----:B------:R-:W3:Y:S01]  /*2cf0*/  MUFU.EX2 R124, R107 ;  /* 0x0000006b007c7308 */ /* 0x000ee20000000800 */
[----:B-1----:R-:W-:-:S07]  /*2d00*/  FADD R99, RZ, R80 ;  /* 0x00000050ff637221 */ /* 0x002fce0000000000 */
[----:B------:R-:W1:Y:S01]  /*2d10*/  MUFU.EX2 R125, R125 ;  /* 0x0000007d007d7308 */ /* 0x000e620000000800 */
[----:B--2---:R-:W-:-:S07]  /*2d20*/  FADD R99, R4, R99 ;  /* 0x0000006304637221 */ /* 0x004fce0000000000 */
[----:B------:R-:W2:Y:S01]  /*2d30*/  MUFU.EX2 R108, R108 ;  /* 0x0000006c006c7308 */ /* 0x000ea20000000800 */
[----:B---3--:R-:W-:-:S07]  /*2d40*/  FADD R104, R124, R99 ;  /* 0x000000637c687221 */ /* 0x008fce0000000000 */
[----:B------:R-:W3:Y:S01]  /*2d50*/  MUFU.EX2 R109, R109 ;  /* 0x0000006d006d7308 */ /* 0x000ee20000000800 */
[----:B-1----:R-:W-:-:S07]  /*2d60*/  FADD R105, R125, R104 ;  /* 0x000000687d697221 */ /* 0x002fce0000000000 */
[----:B------:R-:W1:Y:S01]  /*2d70*/  MUFU.EX2 R5, R97 ;  /* 0x0000006100057308 */ /* 0x000e620000000800 */
[----:B--2---:R-:W-:Y:S01]  /*2d80*/  FADD R104, R108, R105 ;  /* 0x000000696c687221 */ /* 0x004fe20000000000 */
[----:B------:R-:W-:-:S06]  /*2d90*/  IMAD.MOV.U32 R105, RZ, RZ, 0xf ;  /* 0x0000000fff697424 */ /* 0x000fcc00078e00ff */
[----:B------:R2:W4:Y:S01]  /*2da0*/  MUFU.EX2 R99, R81 ;  /* 0x0000005100637308 */ /* 0x0005220000000800 */
[----:B---3--:R-:W-:-:S04]  /*2db0*/  FADD R104, R109, R104 ;  /* 0x000000686d687221 */ /* 0x008fc80000000000 */
[----:B-1----:R-:W-:Y:S01]  /*2dc0*/  FADD R104, R5, R104 ;  /* 0x0000006805687221 */ /* 0x002fe20000000000 */
[----:B--2---:R-:W-:Y:S02]  /*2dd0*/  IMAD.MOV.U32 R81, RZ, RZ, R4 ;  /* 0x000000ffff517224 */ /* 0x004fe400078e0004 */
[----:B------:R-:W-:Y:S02]  /*2de0*/  IMAD.MOV.U32 R4, RZ, RZ, R5 ;  /* 0x000000ffff047224 */ /* 0x000fe400078e0005 */
[----:B----4-:R-:W-:Y:S01]  /*2df0*/  FADD R104, R99, R104 ;  /* 0x0000006863687221 */ /* 0x010fe20000000000 */
[----:B------:R-:W-:-:S04]  /*2e00*/  IMAD.MOV.U32 R5, RZ, RZ, R99 ;  /* 0x000000ffff057224 */ /* 0x000fc800078e0063 */
[----:B------:R-:W1:Y:S02]  /*2e10*/  SHFL.BFLY PT, R97, R104, 0x2, 0x1f ;  /* 0x0c401f0068617f89 */ /* 0x000e6400000e0000 */
[----:B-1----:R-:W-:-:S05]  /*2e20*/  FADD R97, R104, R97 ;  /* 0x0000006168617221 */ /* 0x002fca0000000000 */
[----:B------:R1:W2:Y:S02]  /*2e30*/  SHFL.BFLY PT, R106, R97, 0x1, 0x1f ;  /* 0x0c201f00616a7f89 */ /* 0x0002a400000e0000 */
.L_x_76:
[----:B------:R-:W-:Y:S01]  /*2e40*/  BSSY.RECONVERGENT B1, `(.L_x_45) ;  /* 0x0000027000017945 */ /* 0x000fe20003800200 */
[----:B-12---:R-:W-:-:S03]  /*2e50*/  FADD R97, R97, R106 ;  /* 0x0000006a61617221 */ /* 0x006fc60000000000 */
[----:B------:R-:W-:Y:S05]  /*2e60*/  @!P0 BRA `(.L_x_46) ;  /* 0x0000000000908947 */ /* 0x000fea0003800000 */
[----:B------:R-:W-:-:S04]  /*2e70*/  FADD R96, R143, -R96 ;  /* 0x800000608f607221 */ /* 0x000fc80000000000 */
[----:B------:R-:W-:-:S06]  /*2e80*/  FMUL R96, R96, 1.4426950216293334961 ;  /* 0x3fb8aa3b60607820 */ /* 0x000fcc0000400000 */
[----:B------:R-:W1:Y:S02]  /*2e90*/  MUFU.EX2 R96, R96 ;  /* 0x0000006000607308 */ /* 0x000e640000000800 */
[-C--:B-1----:R-:W-:Y:S01]  /*2ea0*/  FFMA R97, R142, R96.reuse, R97 ;  /* 0x000000608e617223 */ /* 0x082fe20000000061 */
[-C--:B------:R-:W-:Y:S01]  /*2eb0*/  FMUL R73, R73, R96.reuse ;  /* 0x0000006049497220 */ /* 0x080fe20000400000 */
        /* <DEDUP_REMOVED lines=30> */
[----:B------:R-:W-:-:S07]  /*30a0*/  FMUL R77, R77, R96 ;  /* 0x000000604d4d7220 */ /* 0x000fce0000400000 */
.L_x_46:
[----:B------:R-:W-:Y:S05]  /*30b0*/  BSYNC.RECONVERGENT B1 ;  /* 0x0000000000017941 */ /* 0x000fea0003800200 */
.L_x_45:
[----:B------:R-:W-:Y:S02]  /*30c0*/  IMAD.MOV.U32 R143, RZ, RZ, R98 ;  /* 0x000000ffff8f7224 */ /* 0x000fe400078e0062 */
[----:B------:R-:W-:-:S07]  /*30d0*/  IMAD.MOV.U32 R142, RZ, RZ, R97 ;  /* 0x000000ffff8e7224 */ /* 0x000fce00078e0061 */
.L_x_43:
[----:B------:R-:W-:Y:S05]  /*30e0*/  BSYNC B0 ;  /* 0x0000000000007941 */ /* 0x000fea0003800000 */
.L_x_42:
[----:B------:R-:W-:-:S04]  /*30f0*/  IMAD.U32 R97, R139, -0x80000000, RZ ;  /* 0x800000008b617824 */ /* 0x000fc800078e00ff */
[----:B------:R-:W1:Y:S02]  /*3100*/  SYNCS.PHASECHK.TRANS64.TRYWAIT P0, [R0+URZ+0x10], R97 ;  /* 0x00001061000075a7 */ /* 0x000e6400080011ff */
[----:B-1----:R-:W-:Y:S05]  /*3110*/  @P0 BRA `(.L_x_47) ;  /* 0x0000000000080947 */ /* 0x002fea0003800000 */
[----:B------:R-:W1:Y:S02]  /*3120*/  SYNCS.PHASECHK.TRANS64.TRYWAIT P0, [R0+URZ+0x10], R97 ;  /* 0x00001061000075a7 */ /* 0x000e6400080011ff */
[----:B-1----:R-:W-:Y:S05]  /*3130*/  @!P0 BRA `(.L_x_48) ;  /* 0x0000001800b48947 */ /* 0x002fea0003800000 */
.L_x_47:
[----:B------:R-:W-:Y:S01]  /*3140*/  IMAD R96, R3, 0x80, R3 ;  /* 0x0000008003607824 */ /* 0x000fe200078e0203 */
[----:B------:R-:W-:Y:S05]  /*3150*/  WARPSYNC.ALL ;  /* 0x0000000000007948 */ /* 0x000fea0003800000 */
[----:B------:R-:W-:Y:S01]  /*3160*/  NOP ;  /* 0x0000000000007918 */ /* 0x000fe20000000000 */
[----:B-1----:R-:W-:Y:S01]  /*3170*/  LOP3.LUT R97, R96, 0x790, RZ, 0xc0, !PT ;  /* 0x0000079060617812 */ /* 0x002fe200078ec0ff */
[----:B------:R-:W-:Y:S01]  /*3180*/  VIADD R141, R141, 0x1 ;  /* 0x000000018d8d7836 */ /* 0x000fe20000000000 */
[----:B------:R-:W-:Y:S02]  /*3190*/  F2FP.BF16.F32.PACK_AB R80, R81, R80 ;  /* 0x000000505150723e */ /* 0x000fe400000010ff */
[----:B------:R-:W-:Y:S01]  /*31a0*/  F2FP.BF16.F32.PACK_AB R81, R83, R82 ;  /* 0x000000525351723e */ /* 0x000fe200000010ff */
[----:B------:R-:W-:Y:S01]  /*31b0*/  IMAD.IADD R104, R0, 0x1, R97 ;  /* 0x0000000100687824 */ /* 0x000fe200078e0261 */
[----:B------:R-:W-:-:S02]  /*31c0*/  F2FP.BF16.F32.PACK_AB R82, R125, R124 ;  /* 0x0000007c7d52723e */ /* 0x000fc400000010ff */
[----:B------:R-:W-:Y:S01]  /*31d0*/  F2FP.BF16.F32.PACK_AB R83, R127, R126 ;  /* 0x0000007e7f53723e */ /* 0x000fe200000010ff */
[C---:B------:R-:W-:Y:S01]  /*31e0*/  VIADD R149, R104.reuse, 0x30a0 ;  /* 0x000030a068957836 */ /* 0x040fe20000000000 */
[----:B------:R-:W-:Y:S01]  /*31f0*/  F2FP.BF16.F32.PACK_AB R108, R109, R108 ;  /* 0x0000006c6d6c723e */ /* 0x000fe200000010ff */
[C---:B------:R-:W-:Y:S01]  /*3200*/  VIADD R154, R104.reuse, 0x3080 ;  /* 0x00003080689a7836 */ /* 0x040fe20000000000 */
[----:B------:R-:W-:Y:S01]  /*3210*/  F2FP.BF16.F32.PACK_AB R109, R111, R110 ;  /* 0x0000006e6f6d723e */ /* 0x000fe200000010ff */
[C---:B------:R-:W-:Y:S01]  /*3220*/  VIADD R151, R104.reuse, 0x30c0 ;  /* 0x000030c068977836 */ /* 0x040fe20000000000 */
[----:B------:R-:W-:Y:S01]  /*3230*/  SHF.R.U32.HI R96, RZ, 0x3, R149 ;  /* 0x00000003ff607819 */ /* 0x000fe20000011695 */
[----:B------:R-:W-:Y:S01]  /*3240*/  VIADD R104, R104, 0x30e0 ;  /* 0x000030e068687836 */ /* 0x000fe20000000000 */
[----:B------:R-:W-:Y:S02]  /*3250*/  SHF.R.U32.HI R97, RZ, 0x3, R154 ;  /* 0x00000003ff617819 */ /* 0x000fe4000001169a */
[----:B------:R-:W-:-:S02]  /*3260*/  LOP3.LUT R149, R149, 0x70, R96, 0x78, !PT ;  /* 0x0000007095957812 */ /* 0x000fc400078e7860 */
[----:B------:R-:W-:Y:S02]  /*3270*/  LOP3.LUT R154, R154, 0x70, R97, 0x78, !PT ;  /* 0x000000709a9a7812 */ /* 0x000fe400078e7861 */
[----:B------:R-:W-:Y:S01]  /*3280*/  SHF.R.U32.HI R106, RZ, 0x3, R151 ;  /* 0x00000003ff6a7819 */ /* 0x000fe20000011697 */
[----:B------:R-:W1:Y:S01]  /*3290*/  LDSM.16.MT88.4 R96, [R149] ;  /* 0x000000009560783b */ /* 0x000e620000004200 */
[----:B------:R-:W-:Y:S02]  /*32a0*/  SHF.R.U32.HI R105, RZ, 0x3, R104 ;  /* 0x00000003ff697819 */ /* 0x000fe40000011668 */
[----:B------:R-:W-:Y:S01]  /*32b0*/  LOP3.LUT R151, R151, 0x70, R106, 0x78, !PT ;  /* 0x0000007097977812 */ /* 0x000fe200078e786a */
[----:B------:R-:W2:Y:S01]  /*32c0*/  LDSM.16.MT88.4 R116, [R154] ;  /* 0x000000009a74783b */ /* 0x000ea20000004200 */
[----:B------:R-:W-:Y:S02]  /*32d0*/  LOP3.LUT R150, R104, 0x70, R105, 0x78, !PT ;  /* 0x0000007068967812 */ /* 0x000fe400078e7869 */
[----:B------:R-:W-:Y:S01]  /*32e0*/  F2FP.BF16.F32.PACK_AB R110, R5, R4 ;  /* 0x00000004056e723e */ /* 0x000fe200000010ff */
[----:B------:R-:W3:Y:S01]  /*32f0*/  LDSM.16.MT88.4 R128, [R151] ;  /* 0x000000009780783b */ /* 0x000ee20000004200 */
[----:B------:R-:W-:-:S02]  /*3300*/  F2FP.BF16.F32.PACK_AB R111, R7, R6 ;  /* 0x00000006076f723e */ /* 0x000fc400000010ff */
[----:B------:R-:W-:Y:S01]  /*3310*/  PLOP3.LUT P0, PT, PT, PT, PT, 0x80, 0x8 ;  /* 0x000000000008781c */ /* 0x000fe20003f0f070 */
[----:B------:R-:W4:Y:S01]  /*3320*/  LDSM.16.MT88.4 R124, [R150] ;  /* 0x00000000967c783b */ /* 0x000f220000004200 */
[----:B------:R-:W-:-:S03]  /*3330*/  LOP3.LUT R139, R139, 0x1, RZ, 0x3c, !PT ;  /* 0x000000018b8b7812 */ /* 0x000fc600078e3cff */
[----:B------:R-:W-:Y:S04]  /*3340*/  LDSM.16.MT88.4 R104, [R154+0x1000] ;  /* 0x001000009a68783b */ /* 0x000fe80000004200 */
[----:B------:R-:W-:Y:S04]  /*3350*/  LDSM.16.MT88.4 R132, [R150+0x1000] ;  /* 0x001000009684783b */ /* 0x000fe80000004200 */
[----:B------:R-:W-:Y:S01]  /*3360*/  LDSM.16.MT88.4 R4, [R149+0x1800] ;  /* 0x001800009504783b */ /* 0x000fe20000004200 */
[C---:B-1----:R-:W-:Y:S08]  /*3370*/  HMMA.16816.F32.BF16 R64, R80.reuse, R96, R64 ;  /* 0x000000605040723c */ /* 0x042ff00000041840 */
[C---:B------:R-:W-:Y:S01]  /*3380*/  HMMA.16816.F32.BF16 R8, R80.reuse, R98, R8 ;  /* 0x000000625008723c */ /* 0x040fe20000041808 */
[----:B------:R-:W1:Y:S07]  /*3390*/  LDSM.16.MT88.4 R96, [R151+0x1000] ;  /* 0x001000009760783b */ /* 0x000e6e0000004200 */
[C---:B--2---:R-:W-:Y:S08]  /*33a0*/  HMMA.16816.F32.BF16 R72, R80.reuse, R116, R72 ;  /* 0x000000745048723c */ /* 0x044ff00000041848 */
[C---:B------:R-:W-:Y:S01]  /*33b0*/  HMMA.16816.F32.BF16 R84, R80.reuse, R118, R84 ;  /* 0x000000765054723c */ /* 0x040fe20000041854 */
[----:B------:R-:W2:Y:S07]  /*33c0*/  LDSM.16.MT88.4 R116, [R149+0x1000] ;  /* 0x001000009574783b */ /* 0x000eae0000004200 */
[C---:B---3--:R-:W-:Y:S08]  /*33d0*/  HMMA.16816.F32.BF16 R52, R80.reuse, R128, R52 ;  /* 0x000000805034723c */ /* 0x048ff00000041834 */
[C---:B------:R-:W-:Y:S01]  /*33e0*/  HMMA.16816.F32.BF16 R12, R80.reuse, R130, R12 ;  /* 0x00000082500c723c */ /* 0x040fe2000004180c */
[----:B------:R-:W3:Y:S07]  /*33f0*/  LDSM.16.MT88.4 R128, [R154+0x800] ;  /* 0x000800009a80783b */ /* 0x000eee0000004200 */
[C---:B----4-:R-:W-:Y:S08]  /*3400*/  HMMA.16816.F32.BF16 R60, R80.reuse, R124, R60 ;  /* 0x0000007c503c723c */ /* 0x050ff0000004183c */
[C---:B-1----:R-:W-:Y:S08]  /*3410*/  HMMA.16816.F32.BF16 R88, R80.reuse, R96, R88 ;  /* 0x000000605058723c */ /* 0x042ff00000041858 */
[C---:B------:R-:W-:Y:S01]  /*3420*/  HMMA.16816.F32.BF16 R92, R80.reuse, R98, R92 ;  /* 0x00000062505c723c */ /* 0x040fe2000004185c */
[----:B------:R-:W1:Y:S07]  /*3430*/  LDSM.16.MT88.4 R96, [R151+0x1800] ;  /* 0x001800009760783b */ /* 0x000e6e0000004200 */
[C---:B------:R-:W-:Y:S01]  /*3440*/  HMMA.16816.F32.BF16 R16, R80.reuse, R126, R16 ;  /* 0x0000007e5010723c */ /* 0x040fe20000041810 */
[----:B------:R-:W4:Y:S07]  /*3450*/  LDSM.16.MT88.4 R124, [R154+0x1800] ;  /* 0x001800009a7c783b */ /* 0x000f2e0000004200 */
[C---:B------:R-:W-:Y:S08]  /*3460*/  HMMA.16816.F32.BF16 R112, R80.reuse, R104, R112 ;  /* 0x000000685070723c */ /* 0x040ff00000041870 */
[C---:B------:R-:W-:Y:S01]  /*3470*/  HMMA.16816.F32.BF16 R120, R80.reuse, R106, R120 ;  /* 0x0000006a5078723c */ /* 0x040fe20000041878 */
[----:B------:R-:W-:Y:S07]  /*3480*/  LDSM.16.MT88.4 R104, [R149+0x800] ;  /* 0x000800009568783b */ /* 0x000fee0000004200 */
[C---:B--2---:R-:W-:Y:S08]  /*3490*/  HMMA.16816.F32.BF16 R68, R80.reuse, R116, R68 ;  /* 0x000000745044723c */ /* 0x044ff00000041844 */
[C---:B------:R-:W-:Y:S01]  /*34a0*/  HMMA.16816.F32.BF16 R56, R80.reuse, R118, R56 ;  /* 0x000000765038723c */ /* 0x040fe20000041838 */
[----:B------:R-:W2:Y:S07]  /*34b0*/  LDSM.16.MT88.4 R116, [R151+0x800] ;  /* 0x000800009774783b */ /* 0x000eae0000004200 */
[C---:B------:R-:W-:Y:S08]  /*34c0*/  HMMA.16816.F32.BF16 R100, R80.reuse, R132, R100 ;  /* 0x000000845064723c */ /* 0x040ff00000041864 */
[----:B------:R-:W-:Y:S01]  /*34d0*/  HMMA.16816.F32.BF16 R76, R80, R134, R76 ;  /* 0x00000086504c723c */ /* 0x000fe2000004184c */
[----:B------:R-:W5:Y:S04]  /*34e0*/  LDSM.16.MT88.4 R80, [R150+0x800] ;  /* 0x000800009650783b */ /* 0x000f680000004200 */
[----:B------:R-:W2:Y:S03]  /*34f0*/  LDSM.16.MT88.4 R132, [R150+0x1800] ;  /* 0x001800009684783b */ /* 0x000ea60000004200 */
[----:B---3--:R-:W-:Y:S01]  /*3500*/  HMMA.16816.F32.BF16 R72, R108, R128, R72 ;  /* 0x000000806c48723c */ /* 0x008fe20000041848 */
[----:B------:R-:W-:-:S05]  /*3510*/  VIADD R129, R146, 0xffffffff ;  /* 0xffffffff92817836 */ /* 0x000fca0000000000 */
[C---:B------:R-:W-:Y:S01]  /*3520*/  ISETP.GE.AND P3, PT, R136.reuse, R129, PT ;  /* 0x000000818800720c */ /* 0x040fe20003f66270 */
[----:B------:R-:W-:Y:S01]  /*3530*/  VIADD R136, R136, 0x1 ;  /* 0x0000000188887836 */ /* 0x000fe20000000000 */
[C---:B-1----:R-:W-:Y:S08]  /*3540*/  HMMA.16816.F32.BF16 R88, R108.reuse, R96, R88 ;  /* 0x000000606c58723c */ /* 0x042ff00000041858 */
[----:B------:R-:W-:Y:S01]  /*3550*/  HMMA.16816.F32.BF16 R68, R108, R4, R68 ;  /* 0x000000046c44723c */ /* 0x000fe20000041844 */
[----:B------:R-:W-:-:S02]  /*3560*/  @!P1 IMAD.MOV.U32 R5, RZ, RZ, 0x1 ;  /* 0x00000001ff059424 */ /* 0x000fc400078e00ff */
[----:B------:R-:W-:-:S04]  /*3570*/  @!P3 IMAD.U32 R97, R138, -0x80000000, RZ ;  /* 0x800000008a61b824 */ /* 0x000fc800078e00ff */
[----:B------:R1:W3:Y:S01]  /*3580*/  @!P3 SYNCS.PHASECHK.TRANS64.TRYWAIT P0, [R0+URZ], R97 ;  /* 0x000000610000b5a7 */ /* 0x0002e200080011ff */
[C---:B------:R-:W-:Y:S08]  /*3590*/  HMMA.16816.F32.BF16 R84, R108.reuse, R130, R84 ;  /* 0x000000826c54723c */ /* 0x040ff00000041854 */
[----:B----4-:R-:W-:Y:S01]  /*35a0*/  HMMA.16816.F32.BF16 R112, R108, R124, R112 ;  /* 0x0000007c6c70723c */ /* 0x010fe20000041870 */
[----:B------:R1:W-:Y:S01]  /*35b0*/  @!P1 SYNCS.ARRIVE.TRANS64.ART0 RZ, [R0+URZ+0x18], R5 ;  /* 0x0000180500ff99a7 */ /* 0x0003e200085000ff */
[----:B------:R-:W-:-:S06]  /*35c0*/  ISETP.NE.AND P1, PT, R141, RZ, PT ;  /* 0x000000ff8d00720c */ /* 0x000fcc0003f25270 */
[C---:B------:R-:W-:Y:S08]  /*35d0*/  HMMA.16816.F32.BF16 R120, R108.reuse, R126, R120 ;  /* 0x0000007e6c78723c */ /* 0x040ff00000041878 */
[C---:B--2---:R-:W-:Y:S08]  /*35e0*/  HMMA.16816.F32.BF16 R52, R108.reuse, R116, R52 ;  /* 0x000000746c34723c */ /* 0x044ff00000041834 */
[C---:B------:R-:W-:Y:S08]  /*35f0*/  HMMA.16816.F32.BF16 R12, R108.reuse, R118, R12 ;  /* 0x000000766c0c723c */ /* 0x040ff0000004180c */
[C---:B------:R-:W-:Y:S08]  /*3600*/  HMMA.16816.F32.BF16 R92, R108.reuse, R98, R92 ;  /* 0x000000626c5c723c */ /* 0x040ff0000004185c */
[C---:B------:R-:W-:Y:S08]  /*3610*/  HMMA.16816.F32.BF16 R64, R108.reuse, R104, R64 ;  /* 0x000000686c40723c */ /* 0x040ff00000041840 */
[C---:B------:R-:W-:Y:S08]  /*3620*/  HMMA.16816.F32.BF16 R8, R108.reuse, R106, R8 ;  /* 0x0000006a6c08723c */ /* 0x040ff00000041808 */
[C---:B------:R-:W-:Y:S08]  /*3630*/  HMMA.16816.F32.BF16 R56, R108.reuse, R6, R56 ;  /* 0x000000066c38723c */ /* 0x040ff00000041838 */
[C---:B-----5:R-:W-:Y:S08]  /*3640*/  HMMA.16816.F32.BF16 R60, R108.reuse, R80, R60 ;  /* 0x000000506c3c723c */ /* 0x060ff0000004183c */
[C---:B------:R-:W-:Y:S08]  /*3650*/  HMMA.16816.F32.BF16 R16, R108.reuse, R82, R16 ;  /* 0x000000526c10723c */ /* 0x040ff00000041810 */
[C---:B------:R-:W-:Y:S08]  /*3660*/  HMMA.16816.F32.BF16 R100, R108.reuse, R132, R100 ;  /* 0x000000846c64723c */ /* 0x040ff00000041864 */
[----:B------:R-:W-:Y:S01]  /*3670*/  HMMA.16816.F32.BF16 R76, R108, R134, R76 ;  /* 0x000000866c4c723c */ /* 0x000fe2000004184c */
[----:B------:R-:W-:-:S04]  /*3680*/  NOP ;  /* 0x0000000000007918 */ /* 0x000fc80000000000 */
[----:B-1-3--:R-:W-:-:S15]  /*3690*/  @P1 BRA `(.L_x_49) ;  /* 0xffffffe4007c1947 */ /* 0x00afde000383ffff */
.L_x_26:
[----:B------:R-:W-:Y:S01]  /*36a0*/  SHF.R.U32.HI R2, RZ, 0x1, R3 ;  /* 0x00000001ff027819 */ /* 0x000fe20000011603 */
[----:B------:R-:W-:Y:S01]  /*36b0*/  IMAD.SHL.U32 R5, R3, 0x20, RZ ;  /* 0x0000002003057824 */ /* 0x000fe200078e00ff */
[----:B------:R-:W-:Y:S01]  /*36c0*/  F2FP.BF16.F32.PACK_AB R23, R11, R10 ;  /* 0x0000000a0b17723e */ /* 0x000fe200000010ff */
[----:B-1----:R-:W1:Y:S01]  /*36d0*/  S2R R37, SR_CTAID.Y ;  /* 0x0000000000257919 */ /* 0x002e620000002600 */
[C---:B------:R-:W-:Y:S01]  /*36e0*/  ISETP.GE.U32.AND P0, PT, R3.reuse, 0x10, PT ;  /* 0x000000100300780c */ /* 0x040fe20003f06070 */
[----:B------:R-:W-:Y:S01]  /*36f0*/  IMAD R4, R3, 0x40, R2 ;  /* 0x0000004003047824 */ /* 0x000fe200078e0202 */
[----:B------:R-:W-:Y:S01]  /*3700*/  LOP3.LUT R2, R5, 0x1e0, RZ, 0xc0, !PT ;  /* 0x000001e005027812 */ /* 0x000fe200078ec0ff */
[----:B------:R-:W-:Y:S01]  /*3710*/  BSSY.RECONVERGENT B0, `(.L_x_50) ;  /* 0x000004d000007945 */ /* 0x000fe20003800200 */
[----:B------:R-:W-:Y:S01]  /*3720*/  IMAD.MOV.U32 R22, RZ, RZ, R8 ;  /* 0x000000ffff167224 */ /* 0x000fe200078e0008 */
[----:B--2---:R-:W-:Y:S01]  /*3730*/  F2FP.BF16.F32.PACK_AB R7, R87, R86 ;  /* 0x000000565707723e */ /* 0x004fe200000010ff */
[----:B------:R-:W-:Y:S01]  /*3740*/  IMAD.MOV.U32 R35, RZ, RZ, R9 ;  /* 0x000000ffff237224 */ /* 0x000fe200078e0009 */
[----:B------:R-:W-:Y:S01]  /*3750*/  LOP3.LUT R21, R4, 0x3c8, RZ, 0xc0, !PT ;  /* 0x000003c804157812 */ /* 0x000fe200078ec0ff */
[----:B------:R-:W-:Y:S01]  /*3760*/  IMAD.MOV.U32 R32, RZ, RZ, R12 ;  /* 0x000000ffff207224 */ /* 0x000fe200078e000c */
[----:B------:R-:W-:Y:S01]  /*3770*/  F2FP.BF16.F32.PACK_AB R5, R75, R74 ;  /* 0x0000004a4b05723e */ /* 0x000fe200000010ff */
[----:B------:R-:W-:-:S02]  /*3780*/  IMAD.MOV.U32 R33, RZ, RZ, R13 ;  /* 0x000000ffff217224 */ /* 0x000fc400078e000d */
[----:B------:R-:W-:Y:S02]  /*3790*/  IMAD.IADD R21, R21, 0x1, -R2 ;  /* 0x0000000115157824 */ /* 0x000fe400078e0a02 */
[----:B------:R-:W-:Y:S02]  /*37a0*/  IMAD.MOV.U32 R30, RZ, RZ, R16 ;  /* 0x000000ffff1e7224 */ /* 0x000fe400078e0010 */
[----:B------:R-:W-:Y:S01]  /*37b0*/  IMAD.MOV.U32 R31, RZ, RZ, R17 ;  /* 0x000000ffff1f7224 */ /* 0x000fe200078e0011 */
[----:B------:R-:W-:Y:S01]  /*37c0*/  IADD3 R2, PT, PT, R0, R21, R21 ;  /* 0x0000001500027210 */ /* 0x000fe20007ffe015 */
[----:B------:R-:W-:Y:S01]  /*37d0*/  IMAD.MOV.U32 R28, RZ, RZ, R120 ;  /* 0x000000ffff1c7224 */ /* 0x000fe200078e0078 */
[----:B------:R-:W-:Y:S01]  /*37e0*/  F2FP.BF16.F32.PACK_AB R21, R67, R66 ;  /* 0x000000424315723e */ /* 0x000fe200000010ff */
[----:B------:R-:W-:Y:S02]  /*37f0*/  IMAD.MOV.U32 R29, RZ, RZ, R121 ;  /* 0x000000ffff1d7224 */ /* 0x000fe400078e0079 */
[----:B------:R-:W-:-:S02]  /*3800*/  VIADD R4, R2, 0x80 ;  /* 0x0000008002047836 */ /* 0x000fc40000000000 */
[----:B------:R-:W-:Y:S02]  /*3810*/  VIADD R6, R2, 0xa0 ;  /* 0x000000a002067836 */ /* 0x000fe40000000000 */
[----:B------:R-:W-:Y:S01]  /*3820*/  IMAD.MOV.U32 R26, RZ, RZ, R56 ;  /* 0x000000ffff1a7224 */ /* 0x000fe200078e0038 */
[----:B------:R-:W-:Y:S01]  /*3830*/  SHF.R.U32.HI R11, RZ, 0x3, R4 ;  /* 0x00000003ff0b7819 */ /* 0x000fe20000011604 */
[----:B------:R-:W-:Y:S01]  /*3840*/  IMAD.MOV.U32 R27, RZ, RZ, R57 ;  /* 0x000000ffff1b7224 */ /* 0x000fe200078e0039 */
[----:B------:R-:W-:Y:S02]  /*3850*/  SHF.R.U32.HI R25, RZ, 0x3, R6 ;  /* 0x00000003ff197819 */ /* 0x000fe40000011606 */
[----:B------:R-:W-:Y:S02]  /*3860*/  LOP3.LUT R2, R4, 0x30, R11, 0x78, !PT ;  /* 0x0000003004027812 */ /* 0x000fe400078e780b */
[----:B------:R-:W2:Y:S01]  /*3870*/  S2R R4, SR_CTAID.X ;  /* 0x0000000000047919 */ /* 0x000ea20000002500 */
[----:B------:R-:W-:Y:S01]  /*3880*/  LOP3.LUT R8, R6, 0x30, R25, 0x78, !PT ;  /* 0x0000003006087812 */ /* 0x000fe200078e7819 */
[----:B-1----:R-:W-:Y:S06]  /*3890*/  @P0 BRA `(.L_x_51) ;  /* 0x0000000000d00947 */ /* 0x002fec0003800000 */
[----:B--2---:R-:W-:Y:S01]  /*38a0*/  IMAD R4, R4, 0x4, R37 ;  /* 0x0000000404047824 */ /* 0x004fe200078e0225 */
[----:B------:R-:W1:Y:S01]  /*38b0*/  LDCU.128 UR8, c[0x0][0x580] ;  /* 0x0000b000ff0877ac */ /* 0x000e620008000c00 */
[----:B------:R-:W-:Y:S01]  /*38c0*/  IMAD.SHL.U32 R147, R147, 0x10, RZ ;  /* 0x0000001093937824 */ /* 0x000fe200078e00ff */
[----:B------:R-:W-:Y:S01]  /*38d0*/  FSETP.NE.AND P0, PT, R142, RZ, PT ;  /* 0x000000ff8e00720b */ /* 0x000fe20003f05000 */
[----:B------:R-:W-:Y:S01]  /*38e0*/  IMAD.SHL.U32 R4, R4, 0x4, RZ ;  /* 0x0000000404047824 */ /* 0x000fe200078e00ff */
[----:B------:R-:W-:Y:S01]  /*38f0*/  SHF.R.U32.HI R11, RZ, 0x2, R3 ;  /* 0x00000002ff0b7819 */ /* 0x000fe20000011603 */
[----:B------:R-:W-:-:S03]  /*3900*/  IMAD.MOV.U32 R6, RZ, RZ, 0x3f800000 ;  /* 0x3f800000ff067424 */ /* 0x000fc600078e00ff */
[----:B------:R-:W-:Y:S02]  /*3910*/  IADD3 R11, P1, P3, R147, R4, R11 ;  /* 0x00000004930b7210 */ /* 0x000fe40007b3e00b */
[----:B------:R-:W-:Y:S02]  /*3920*/  SHF.R.S32.HI R147, RZ, 0x1f, R147 ;  /* 0x0000001fff937819 */ /* 0x000fe40000011493 */
[----:B------:R-:W-:Y:S01]  /*3930*/  SHF.R.S32.HI R4, RZ, 0x1f, R4 ;  /* 0x0000001fff047819 */ /* 0x000fe20000011404 */
[----:B------:R-:W-:Y:S02]  /*3940*/  IMAD.SHL.U32 R12, R11, 0x4, RZ ;  /* 0x000000040b0c7824 */ /* 0x000fe400078e00ff */
[----:B------:R-:W2:Y:S01]  /*3950*/  @P0 MUFU.RCP R6, R142 ;  /* 0x0000008e00060308 */ /* 0x000ea20000001000 */
[----:B------:R-:W-:Y:S02]  /*3960*/  IADD3.X R4, PT, PT, R147, R4, RZ, P1, P3 ;  /* 0x0000000493047210 */ /* 0x000fe40000fe64ff */
[----:B-1----:R-:W-:-:S02]  /*3970*/  IADD3 R10, P0, PT, R12, UR10, RZ ;  /* 0x0000000a0c0a7c10 */ /* 0x002fc4000ff1e0ff */
[----:B------:R-:W-:Y:S02]  /*3980*/  SHF.L.U64.HI R4, R11, 0x2, R4 ;  /* 0x000000020b047819 */ /* 0x000fe40000010204 */
[----:B------:R-:W-:Y:S02]  /*3990*/  IADD3 R12, P1, PT, R12, UR8, RZ ;  /* 0x000000080c0c7c10 */ /* 0x000fe4000ff3e0ff */
[C---:B------:R-:W-:Y:S02]  /*39a0*/  IADD3.X R11, PT, PT, R4.reuse, UR11, RZ, P0, !PT ;  /* 0x0000000b040b7c10 */ /* 0x040fe400087fe4ff */
[----:B------:R-:W-:-:S03]  /*39b0*/  IADD3.X R13, PT, PT, R4, UR9, RZ, P1, !PT ;  /* 0x00000009040d7c10 */ /* 0x000fc60008ffe4ff */
[----:B------:R1:W-:Y:S01]  /*39c0*/  STG.E desc[UR6][R10.64], R143 ;  /* 0x0000008f0a007986 */ /* 0x0003e2000c101906 */
[----:B--2---:R-:W-:-:S03]  /*39d0*/  FMUL R72, R6, R72 ;  /* 0x0000004806487220 */ /* 0x004fc60000400000 */
[----:B------:R1:W-:Y:S01]  /*39e0*/  STG.E desc[UR6][R12.64], R142 ;  /* 0x0000008e0c007986 */ /* 0x0003e2000c101906 */
[C---:B------:R-:W-:Y:S01]  /*39f0*/  FMUL R73, R6.reuse, R73 ;  /* 0x0000004906497220 */ /* 0x040fe20000400000 */
        /* <DEDUP_REMOVED lines=29> */
[----:B-1----:R-:W-:-:S07]  /*3bd0*/  FMUL R77, R6, R77 ;  /* 0x0000004d064d7220 */ /* 0x002fce0000400000 */
.L_x_51:
[----:B------:R-:W-:Y:S05]  /*3be0*/  BSYNC.RECONVERGENT B0 ;  /* 0x0000000000007941 */ /* 0x000fea0003800200 */
.L_x_50:
[----:B------:R1:W-:Y:S06]  /*3bf0*/  MEMBAR.ALL.CTA ;  /* 0x0000000000007992 */ /* 0x0003ec0000008000 */
[----:B-1----:R-:W1:Y:S01]  /*3c00*/  FENCE.VIEW.ASYNC.S ;  /* 0x00000000000073c6 */ /* 0x002e620000000000 */
[----:B------:R-:W-:Y:S01]  /*3c10*/  IMAD.MOV.U32 R3, RZ, RZ, RZ ;  /* 0x000000ffff037224 */ /* 0x000fe200078e00ff */
[----:B------:R-:W-:Y:S01]  /*3c20*/  F2FP.BF16.F32.PACK_AB R6, R85, R84 ;  /* 0x000000545506723e */ /* 0x000fe200000010ff */
[----:B------:R-:W-:Y:S01]  /*3c30*/  IMAD.MOV.U32 R9, RZ, RZ, RZ ;  /* 0x000000ffff097224 */ /* 0x000fe200078e00ff */
[----:B--2---:R-:W-:Y:S01]  /*3c40*/  F2FP.BF16.F32.PACK_AB R4, R73, R72 ;  /* 0x000000484904723e */ /* 0x004fe200000010ff */
[----:B------:R-:W-:Y:S01]  /*3c50*/  BSSY.RECONVERGENT B0, `(.L_x_52) ;  /* 0x000001d000007945 */ /* 0x000fe20003800200 */
[----:B------:R-:W-:-:S02]  /*3c60*/  MOV R24, R2 ;  /* 0x0000000200187202 */ /* 0x000fc40000000f00 */
[----:B------:R-:W-:Y:S02]  /*3c70*/  MOV R25, R8 ;  /* 0x0000000800197202 */ /* 0x000fe40000000f00 */
[----:B------:R-:W-:Y:S02]  /*3c80*/  F2FP.BF16.F32.PACK_AB R22, R35, R22 ;  /* 0x000000162316723e */ /* 0x000fe400000010ff */
[----:B------:R-:W-:Y:S01]  /*3c90*/  F2FP.BF16.F32.PACK_AB R20, R65, R64 ;  /* 0x000000404114723e */ /* 0x000fe200000010ff */
[----:B-1----:R-:W-:Y:S06]  /*3ca0*/  BAR.SYNC.DEFER_BLOCKING 0x0 ;  /* 0x0000000000007b1d */ /* 0x002fec0000010000 */
[----:B------:R1:W-:Y:S04]  /*3cb0*/  STSM.16.M88.4 [R24], R4 ;  /* 0x0000000418007844 */ /* 0x0003e80000000200 */
[----:B------:R1:W-:Y:S01]  /*3cc0*/  STSM.16.M88.4 [R25], R20 ;  /* 0x0000001419007844 */ /* 0x0003e20000000200 */
[----:B------:R2:W-:Y:S06]  /*3cd0*/  MEMBAR.ALL.CTA ;  /* 0x0000000000007992 */ /* 0x0005ec0000008000 */
[----:B--2---:R-:W2:Y:S02]  /*3ce0*/  FENCE.VIEW.ASYNC.S ;  /* 0x00000000000073c6 */ /* 0x004ea40000000000 */
[----:B--2---:R-:W-:Y:S06]  /*3cf0*/  BAR.SYNC.DEFER_BLOCKING 0x0 ;  /* 0x0000000000007b1d */ /* 0x004fec0000010000 */
[----:B------:R-:W-:Y:S05]  /*3d00*/  @P2 BRA `(.L_x_53) ;  /* 0x0000000000442947 */ /* 0x000fea0003800000 */
[----:B------:R-:W2:Y:S01]  /*3d10*/  LDCU.64 UR8, c[0x0][0x348] ;  /* 0x00006900ff0877ac */ /* 0x000ea20008000a00 */
[----:B------:R-:W-:Y:S01]  /*3d20*/  R2UR UR20, R37 ;  /* 0x00000000251472ca */ /* 0x000fe200000e0000 */
[----:B-1----:R-:W-:Y:S01]  /*3d30*/  VIADD R4, R0, 0x80 ;  /* 0x0000008000047836 */ /* 0x002fe20000000000 */
[----:B------:R-:W-:Y:S01]  /*3d40*/  PLOP3.LUT P1, PT, PT, PT, PT, 0x80, 0x8 ;  /* 0x000000000008781c */ /* 0x000fe20003f2f070 */
[----:B------:R-:W-:Y:S01]  /*3d50*/  UMOV UR17, URZ ;  /* 0x000000ff00117c82 */ /* 0x000fe20008000000 */
[----:B------:R-:W-:Y:S01]  /*3d60*/  UMOV UR18, URZ ;  /* 0x000000ff00127c82 */ /* 0x000fe20008000000 */
[----:B--2---:R-:W-:-:S04]  /*3d70*/  UIADD3 UR8, UP0, UPT, UR8, 0x180, URZ ;  /* 0x0000018008087890 */ /* 0x004fc8000ff1e0ff */
[----:B------:R-:W-:-:S12]  /*3d80*/  UIADD3.X UR9, UPT, UPT, URZ, UR9, URZ, UP0, !UPT ;  /* 0x00000009ff097290 */ /* 0x000fd800087fe4ff */
.L_x_54:
[----:B------:R-:W-:Y:S02]  /*3d90*/  PLOP3.LUT P0, PT, P0, P1, PT, 0xf2, 0x2f ;  /* 0x00000000002f781c */ /* 0x000fe40000703e72 */
[----:B------:R-:W-:Y:S01]  /*3da0*/  @P1 R2UR P0, UR16, R4 ;  /* 0x00000000041012ca */ /* 0x000fe20000000000 */
[----:B------:R-:W-:-:S07]  /*3db0*/  UMOV UR19, UR12 ;  /* 0x0000000c00137c82 */ /* 0x000fce0008000000 */
[----:B------:R-:W-:Y:S02]  /*3dc0*/  @P1 PLOP3.LUT P1, PT, P0, PT, PT, 0x80, 0x8 ;  /* 0x000000000008181c */ /* 0x000fe4000072f070 */
[----:B------:R-:W-:-:S03]  /*3dd0*/  PLOP3.LUT P0, PT, PT, PT, PT, 0x80, 0x8 ;  /* 0x000000000008781c */ /* 0x000fc60003f0f070 */
[----:B------:R1:W-:Y:S08]  /*3de0*/  UTMASTG.4D [UR16], [UR8], desc[URZ] ;  /* 0x0000ff10080073b5 */ /* 0x0003f00008019000 */
[----:B-1----:R-:W-:Y:S05]  /*3df0*/  @P1 BRA.U.ANY `(.L_x_54) ;  /* 0xfffffffd00e41947 */ /* 0x002fea000393ffff */
[----:B------:R0:W-:Y:S01]  /*3e00*/  UTMACMDFLUSH ;  /* 0x00000000000079b7 */ /* 0x0001e20000000000 */
[----:B------:R-:W-:-:S04]  /*3e10*/  DEPBAR.LE SB0, 0x2 ;  /* 0x000080800000791a */ /* 0x000fc80000000000 */
.L_x_53:
[----:B------:R-:W-:Y:S05]  /*3e20*/  BSYNC.RECONVERGENT B0 ;  /* 0x0000000000007941 */ /* 0x000fea0003800200 */
.L_x_52:
[----:B------:R-:W-:Y:S01]  /*3e30*/  BAR.SYNC.DEFER_BLOCKING 0x0 ;  /* 0x0000000000007b1d */ /* 0x000fe20000010000 */
[----:B-1----:R-:W-:Y:S02]  /*3e40*/  IADD3 R4, P0, PT, R2, 0x400, RZ ;  /* 0x0000040002047810 */ /* 0x002fe40007f1e0ff */
[----:B------:R-:W-:Y:S02]  /*3e50*/  IADD3 R6, P1, PT, R8, 0x400, RZ ;  /* 0x0000040008067810 */ /* 0x000fe40007f3e0ff */
[----:B------:R-:W-:Y:S01]  /*3e60*/  F2FP.BF16.F32.PACK_AB R15, R15, R14 ;  /* 0x0000000e0f0f723e */ /* 0x000fe200000010ff */
[----:B------:R-:W-:Y:S01]  /*3e70*/  IMAD.X R5, RZ, RZ, RZ, P0 ;  /* 0x000000ffff057224 */ /* 0x000fe200000e06ff */
[----:B------:R-:W-:Y:S01]  /*3e80*/  F2FP.BF16.F32.PACK_AB R13, R55, R54 ;  /* 0x00000036370d723e */ /* 0x000fe200000010ff */
[----:B------:R-:W-:Y:S01]  /*3e90*/  IMAD.X R7, RZ, RZ, RZ, P1 ;  /* 0x000000ffff077224 */ /* 0x000fe200008e06ff */
[----:B------:R-:W-:Y:S01]  /*3ea0*/  F2FP.BF16.F32.PACK_AB R19, R19, R18 ;  /* 0x000000121313723e */ /* 0x000fe200000010ff */
[----:B------:R-:W-:Y:S01]  /*3eb0*/  BSSY.RECONVERGENT B0, `(.L_x_55) ;  /* 0x000001f000007945 */ /* 0x000fe20003800200 */
[----:B------:R-:W-:-:S02]  /*3ec0*/  MOV R4, R4 ;  /* 0x0000000400047202 */ /* 0x000fc40000000f00 */
[----:B------:R-:W-:Y:S02]  /*3ed0*/  F2FP.BF16.F32.PACK_AB R12, R53, R52 ;  /* 0x00000034350c723e */ /* 0x000fe400000010ff */
[----:B------:R-:W-:Y:S02]  /*3ee0*/  F2FP.BF16.F32.PACK_AB R14, R33, R32 ;  /* 0x00000020210e723e */ /* 0x000fe400000010ff */
[----:B------:R-:W-:Y:S02]  /*3ef0*/  F2FP.BF16.F32.PACK_AB R17, R63, R62 ;  /* 0x0000003e3f11723e */ /* 0x000fe400000010ff */
[----:B------:R-:W-:Y:S02]  /*3f00*/  MOV R6, R6 ;  /* 0x0000000600067202 */ /* 0x000fe40000000f00 */
[----:B------:R-:W-:Y:S02]  /*3f10*/  F2FP.BF16.F32.PACK_AB R16, R61, R60 ;  /* 0x0000003c3d10723e */ /* 0x000fe400000010ff */
[----:B------:R-:W-:Y:S01]  /*3f20*/  F2FP.BF16.F32.PACK_AB R18, R31, R30 ;  /* 0x0000001e1f12723e */ /* 0x000fe200000010ff */
        /* <DEDUP_REMOVED lines=10> */
[----:B------:R-:W-:Y:S01]  /*3fd0*/  UMOV UR17, 0x20 ;  /* 0x0000002000117882 */ /* 0x000fe20000000000 */
[----:B------:R-:W-:Y:S01]  /*3fe0*/  UMOV UR18, URZ ;  /* 0x000000ff00127c82 */ /* 0x000fe20008000000 */
[----:B--2---:R-:W-:-:S04]  /*3ff0*/  UIADD3 UR8, UP0, UPT, UR8, 0x180, URZ ;  /* 0x0000018008087890 */ /* 0x004fc8000ff1e0ff */
[----:B------:R-:W-:-:S12]  /*4000*/  UIADD3.X UR9, UPT, UPT, URZ, UR9, URZ, UP0, !UPT ;  /* 0x00000009ff097290 */ /* 0x000fd800087fe4ff */
.L_x_57:
        /* <DEDUP_REMOVED lines=9> */
.L_x_56:
[----:B------:R-:W-:Y:S05]  /*40a0*/  BSYNC.RECONVERGENT B0 ;  /* 0x0000000000007941 */ /* 0x000fea0003800200 */
.L_x_55:
[----:B------:R-:W-:Y:S01]  /*40b0*/  BAR.SYNC.DEFER_BLOCKING 0x0 ;  /* 0x0000000000007b1d */ /* 0x000fe20000010000 */
[----:B------:R-:W-:Y:S02]  /*40c0*/  IADD3 R2, P0, PT, R2, 0x800, RZ ;  /* 0x0000080002027810 */ /* 0x000fe40007f1e0ff */
        /* <DEDUP_REMOVED lines=17> */
[----:B---3--:R-:W3:Y:S02]  /*41e0*/  FENCE.VIEW.ASYNC.S ;  /* 0x00000000000073c6 */ /* 0x008ee40000000000 */
[----:B---3--:R-:W-:Y:S06]  /*41f0*/  BAR.SYNC.DEFER_BLOCKING 0x0 ;  /* 0x0000000000007b1d */ /* 0x008fec0000010000 */
[----:B------:R-:W-:Y:S05]  /*4200*/  @P2 BRA `(.L_x_59) ;  /* 0x0000000000442947 */ /* 0x000fea0003800000 */
[----:B------:R-:W3:Y:S01]  /*4210*/  LDCU.64 UR8, c[0x0][0x348] ;  /* 0x00006900ff0877ac */ /* 0x000ee20008000a00 */
[----:B------:R-:W-:Y:S01]  /*4220*/  R2UR UR20, R37 ;  /* 0x00000000251472ca */ /* 0x000fe200000e0000 */
[----:B--2---:R-:W-:Y:S01]  /*4230*/  VIADD R2, R0, 0x880 ;  /* 0x0000088000027836 */ /* 0x004fe20000000000 */
[----:B------:R-:W-:Y:S01]  /*4240*/  PLOP3.LUT P1, PT, PT, PT, PT, 0x80, 0x8 ;  /* 0x000000000008781c */ /* 0x000fe20003f2f070 */
[----:B------:R-:W-:Y:S01]  /*4250*/  UMOV UR17, 0x40 ;  /* 0x0000004000117882 */ /* 0x000fe20000000000 */
[----:B------:R-:W-:Y:S01]  /*4260*/  UMOV UR18, URZ ;  /* 0x000000ff00127c82 */ /* 0x000fe20008000000 */
[----:B---3--:R-:W-:-:S04]  /*4270*/  UIADD3 UR8, UP0, UPT, UR8, 0x180, URZ ;  /* 0x0000018008087890 */ /* 0x008fc8000ff1e0ff */
[----:B------:R-:W-:-:S12]  /*4280*/  UIADD3.X UR9, UPT, UPT, URZ, UR9, URZ, UP0, !UPT ;  /* 0x00000009ff097290 */ /* 0x000fd800087fe4ff */
.L_x_60:
[----:B------:R-:W-:Y:S02]  /*4290*/  PLOP3.LUT P0, PT, P0, P1, PT, 0xf2, 0x2f ;  /* 0x00000000002f781c */ /* 0x000fe40000703e72 */
[----:B------:R-:W-:Y:S01]  /*42a0*/  @P1 R2UR P0, UR16, R2 ;  /* 0x00000000021012ca */ /* 0x000fe20000000000 */
[----:B------:R-:W-:-:S07]  /*42b0*/  UMOV UR19, UR12 ;  /* 0x0000000c00137c82 */ /* 0x000fce0008000000 */
[----:B------:R-:W-:Y:S02]  /*42c0*/  @P1 PLOP3.LUT P1, PT, P0, PT, PT, 0x80, 0x8 ;  /* 0x000000000008181c */ /* 0x000fe4000072f070 */
[----:B------:R-:W-:-:S03]  /*42d0*/  PLOP3.LUT P0, PT, PT, PT, PT, 0x80, 0x8 ;  /* 0x000000000008781c */ /* 0x000fc60003f0f070 */
[----:B------:R2:W-:Y:S08]  /*42e0*/  UTMASTG.4D [UR16], [UR8], desc[URZ] ;  /* 0x0000ff10080073b5 */ /* 0x0005f00008019000 */
[----:B--2---:R-:W-:Y:S05]  /*42f0*/  @P1 BRA.U.ANY `(.L_x_60) ;  /* 0xfffffffd00e41947 */ /* 0x004fea000393ffff */
[----:B------:R0:W-:Y:S01]  /*4300*/  UTMACMDFLUSH ;  /* 0x00000000000079b7 */ /* 0x0001e20000000000 */
[----:B------:R-:W-:-:S04]  /*4310*/  DEPBAR.LE SB0, 0x2 ;  /* 0x000080800000791a */ /* 0x000fc80000000000 */
.L_x_59:
[----:B------:R-:W-:Y:S05]  /*4320*/  BSYNC.RECONVERGENT B0 ;  /* 0x0000000000007941 */ /* 0x000fea0003800200 */
.L_x_58:
[----:B------:R-:W-:Y:S01]  /*4330*/  BAR.SYNC.DEFER_BLOCKING 0x0 ;  /* 0x0000000000007b1d */ /* 0x000fe20000010000 */
[----:B-1----:R-:W-:Y:S02]  /*4340*/  F2FP.BF16.F32.PACK_AB R4, R89, R88 ;  /* 0x000000585904723e */ /* 0x002fe400000010ff */
[----:B------:R-:W-:Y:S02]  /*4350*/  F2FP.BF16.F32.PACK_AB R5, R91, R90 ;  /* 0x0000005a5b05723e */ /* 0x000fe400000010ff */
[----:B------:R-:W-:Y:S01]  /*4360*/  F2FP.BF16.F32.PACK_AB R6, R93, R92 ;  /* 0x0000005c5d06723e */ /* 0x000fe200000010ff */
[----:B------:R-:W-:Y:S01]  /*4370*/  BSSY.RECONVERGENT B0, `(.L_x_61) ;  /* 0x000001d000007945 */ /* 0x000fe20003800200 */
[----:B------:R-:W-:Y:S02]  /*4380*/  F2FP.BF16.F32.PACK_AB R7, R95, R94 ;  /* 0x0000005e5f07723e */ /* 0x000fe400000010ff */
[----:B--2---:R-:W-:Y:S02]  /*4390*/  F2FP.BF16.F32.PACK_AB R8, R101, R100 ;  /* 0x000000646508723e */ /* 0x004fe400000010ff */
[----:B------:R-:W-:-:S02]  /*43a0*/  F2FP.BF16.F32.PACK_AB R9, R103, R102 ;  /* 0x000000666709723e */ /* 0x000fc400000010ff */
        /* <DEDUP_REMOVED lines=10> */
[----:B------:R-:W-:Y:S01]  /*4450*/  VIADD R0, R0, 0x80 ;  /* 0x0000008000007836 */ /* 0x000fe20000000000 */
[----:B------:R-:W-:Y:S01]  /*4460*/  PLOP3.LUT P1, PT, PT, PT, PT, 0x80, 0x8 ;  /* 0x000000000008781c */ /* 0x000fe20003f2f070 */
[----:B------:R-:W-:Y:S01]  /*4470*/  UMOV UR17, 0x60 ;  /* 0x0000006000117882 */ /* 0x000fe20000000000 */
[----:B------:R-:W-:Y:S01]  /*4480*/  UMOV UR18, URZ ;  /* 0x000000ff00127c82 */ /* 0x000fe20008000000 */
[----:B--2---:R-:W-:-:S04]  /*4490*/  UIADD3 UR8, UP0, UPT, UR8, 0x180, URZ ;  /* 0x0000018008087890 */ /* 0x004fc8000ff1e0ff */
[----:B------:R-:W-:-:S12]  /*44a0*/  UIADD3.X UR9, UPT, UPT, URZ, UR9, URZ, UP0, !UPT ;  /* 0x00000009ff097290 */ /* 0x000fd800087fe4ff */
.L_x_63:
        /* <DEDUP_REMOVED lines=9> */
.L_x_62:
[----:B------:R-:W-:Y:S05]  /*4540*/  BSYNC.RECONVERGENT B0 ;  /* 0x0000000000007941 */ /* 0x000fea0003800200 */
.L_x_61:
[----:B------:R-:W-:Y:S06]  /*4550*/  BAR.SYNC.DEFER_BLOCKING 0x0 ;  /* 0x0000000000007b1d */ /* 0x000fec0000010000 */
[----:B------:R-:W-:Y:S05]  /*4560*/  EXIT ;  /* 0x000000000000794d */ /* 0x000fea0003800000 */
.L_x_4:
[----:B------:R-:W-:Y:S02]  /*4570*/  IMAD.MOV.U32 R4, RZ, RZ, -0x80000000 ;  /* 0x80000000ff047424 */ /* 0x000fe400078e00ff */
[----:B--2---:R-:W-:-:S04]  /*4580*/  IMAD.MOV.U32 R5, RZ, RZ, -0x80000000 ;  /* 0x80000000ff057424 */ /* 0x004fc800078e00ff */
[----:B------:R2:W3:Y:S03]  /*4590*/  SYNCS.PHASECHK.TRANS64.TRYWAIT P0, [R9+URZ+0x28], R5 ;  /* 0x00002805090075a7 */ /* 0x0004e600080011ff */
[----:B---3--:R-:W-:Y:S05]  /*45a0*/  @!P0 NANOSLEEP.SYNCS 0x989680 ;  /* 0x009896800000895d */ /* 0x008fea0003900000 */
[----:B------:R-:W3:Y:S02]  /*45b0*/  @!P0 SYNCS.PHASECHK.TRANS64 P0, [R9+URZ+0x28], R5 ;  /* 0x00002805090085a7 */ /* 0x000ee400080010ff */
[----:B---3--:R-:W-:Y:S05]  /*45c0*/  @!P0 BRA `(.L_x_4) ;  /* 0xfffffffc00e88947 */ /* 0x008fea000383ffff */
[----:B------:R-:W-:Y:S05]  /*45d0*/  BRA `(.L_x_64) ;  /* 0xffffffc000147947 */ /* 0x000fea000383ffff */
.L_x_21:
[----:B------:R-:W-:Y:S02]  /*45e0*/  IMAD.MOV.U32 R4, RZ, RZ, -0x80000000 ;  /* 0x80000000ff047424 */ /* 0x000fe400078e00ff */
[----:B--2---:R-:W-:-:S04]  /*45f0*/  IMAD.MOV.U32 R5, RZ, RZ, -0x80000000 ;  /* 0x80000000ff057424 */ /* 0x004fc800078e00ff */
[----:B------:R2:W4:Y:S03]  /*4600*/  SYNCS.PHASECHK.TRANS64.TRYWAIT P0, [R9+URZ+0x8], R5 ;  /* 0x00000805090075a7 */ /* 0x00052600080011ff */
[----:B----4-:R-:W-:Y:S05]  /*4610*/  @!P0 NANOSLEEP.SYNCS 0x989680 ;  /* 0x009896800000895d */ /* 0x010fea0003900000 */
[----:B------:R-:W4:Y:S02]  /*4620*/  @!P0 SYNCS.PHASECHK.TRANS64 P0, [R9+URZ+0x8], R5 ;  /* 0x00000805090085a7 */ /* 0x000f2400080010ff */
[----:B----4-:R-:W-:Y:S05]  /*4630*/  @!P0 BRA `(.L_x_21) ;  /* 0xfffffffc00e88947 */ /* 0x010fea000383ffff */
[----:B------:R-:W-:Y:S05]  /*4640*/  BRA `(.L_x_65) ;  /* 0xffffffcc00987947 */ /* 0x000fea000383ffff */
.L_x_25:
[----:B-1----:R1:W2:Y:S02]  /*4650*/  SYNCS.PHASECHK.TRANS64.TRYWAIT P3, [R0+URZ+0x20], RZ ;  /* 0x000020ff000075a7 */ /* 0x0022a400080611ff */
[----:B--2---:R-:W-:Y:S05]  /*4660*/  @!P3 NANOSLEEP.SYNCS 0x989680 ;  /* 0x009896800000b95d */ /* 0x004fea0003900000 */
[----:B------:R-:W2:Y:S02]  /*4670*/  @!P3 SYNCS.PHASECHK.TRANS64 P3, [R0+URZ+0x20], RZ ;  /* 0x000020ff0000b5a7 */ /* 0x000ea400080610ff */
[----:B--2---:R-:W-:Y:S05]  /*4680*/  @!P3 BRA `(.L_x_25) ;  /* 0xfffffffc00f0b947 */ /* 0x004fea000383ffff */
[----:B------:R-:W-:Y:S05]  /*4690*/  BRA `(.L_x_24) ;  /* 0xffffffd000d47947 */ /* 0x000fea000383ffff */
.L_x_29:
[----:B------:R-:W-:-:S07]  /*46a0*/  IMAD.MOV.U32 R5, RZ, RZ, R4 ;  /* 0x000000ffff057224 */ /* 0x000fce00078e0004 */
.L_x_66:
[----:B-1----:R1:W2:Y:S02]  /*46b0*/  SYNCS.PHASECHK.TRANS64.TRYWAIT P0, [R3+URZ], R5 ;  /* 0x00000005030075a7 */ /* 0x0022a400080011ff */
[----:B--2---:R-:W-:Y:S05]  /*46c0*/  @!P0 NANOSLEEP.SYNCS 0x989680 ;  /* 0x009896800000895d */ /* 0x004fea0003900000 */
[----:B------:R-:W2:Y:S02]  /*46d0*/  @!P0 SYNCS.PHASECHK.TRANS64 P0, [R3+URZ], R5 ;  /* 0x00000005030085a7 */ /* 0x000ea400080010ff */
[----:B--2---:R-:W-:Y:S05]  /*46e0*/  @!P0 BRA `(.L_x_66) ;  /* 0xfffffffc00f08947 */ /* 0x004fea000383ffff */
[----:B------:R-:W-:Y:S05]  /*46f0*/  BRA `(.L_x_28) ;  /* 0xffffffd4008c7947 */ /* 0x000fea000383ffff */
.L_x_33:
[----:B------:R-:W-:-:S07]  /*4700*/  IMAD.MOV.U32 R5, RZ, RZ, R4 ;  /* 0x000000ffff057224 */ /* 0x000fce00078e0004 */
.L_x_67:
[----:B-1----:R1:W2:Y:S02]  /*4710*/  SYNCS.PHASECHK.TRANS64.TRYWAIT P0, [R7+URZ+0x18], R5 ;  /* 0x00001805070075a7 */ /* 0x0022a400080011ff */
[----:B--2---:R-:W-:Y:S05]  /*4720*/  @!P0 NANOSLEEP.SYNCS 0x989680 ;  /* 0x009896800000895d */ /* 0x004fea0003900000 */
[----:B------:R-:W2:Y:S02]  /*4730*/  @!P0 SYNCS.PHASECHK.TRANS64 P0, [R7+URZ+0x18], R5 ;  /* 0x00001805070085a7 */ /* 0x000ea400080010ff */
[----:B--2---:R-:W-:Y:S05]  /*4740*/  @!P0 BRA `(.L_x_67) ;  /* 0xfffffffc00f08947 */ /* 0x004fea000383ffff */
[----:B------:R-:W-:Y:S05]  /*4750*/  BRA `(.L_x_68) ;  /* 0xffffffd4009c7947 */ /* 0x000fea000383ffff */
.L_x_39:
[----:B------:R-:W-:-:S07]  /*4760*/  IMAD.MOV.U32 R96, RZ, RZ, R97 ;  /* 0x000000ffff607224 */ /* 0x000fce00078e0061 */
.L_x_69:
[----:B-1----:R1:W2:Y:S02]  /*4770*/  SYNCS.PHASECHK.TRANS64.TRYWAIT P0, [R0+URZ+0x8], R97 ;  /* 0x00000861000075a7 */ /* 0x0022a400080011ff */
[----:B--2---:R-:W-:Y:S05]  /*4780*/  @!P0 NANOSLEEP.SYNCS 0x989680 ;  /* 0x009896800000895d */ /* 0x004fea0003900000 */
[----:B------:R-:W2:Y:S02]  /*4790*/  @!P0 SYNCS.PHASECHK.TRANS64 P0, [R0+URZ+0x8], R97 ;  /* 0x00000861000085a7 */ /* 0x000ea400080010ff */
[----:B--2---:R-:W-:Y:S05]  /*47a0*/  @!P0 BRA `(.L_x_69) ;  /* 0xfffffffc00f08947 */ /* 0x004fea000383ffff */
[----:B------:R-:W-:Y:S05]  /*47b0*/  BRA `(.L_x_70) ;  /* 0xffffffdc00ac7947 */ /* 0x000fea000383ffff */
.L_x_44:
[----:B------:R-:W-:Y:S01]  /*47c0*/  BSSY B1, `(.L_x_71) ;  /* 0x0000008000017945 */ /* 0x000fe20003800000 */
[----:B------:R-:W-:Y:S02]  /*47d0*/  IMAD.MOV.U32 R104, RZ, RZ, R4 ;  /* 0x000000ffff687224 */ /* 0x000fe400078e0004 */
[----:B------:R-:W-:Y:S02]  /*47e0*/  IMAD.MOV.U32 R119, RZ, RZ, 0x2 ;  /* 0x00000002ff777424 */ /* 0x000fe400078e00ff */
[----:B------:R-:W-:Y:S02]  /*47f0*/  IMAD.MOV.U32 R129, RZ, RZ, 0x1f ;  /* 0x0000001fff817424 */ /* 0x000fe400078e00ff */
[----:B------:R-:W-:-:S07]  /*4800*/  IMAD.MOV.U32 R116, RZ, RZ, 0xf ;  /* 0x0000000fff747424 */ /* 0x000fce00078e00ff */
[----:B------:R-:W-:Y:S05]  /*4810*/  WARPSYNC.COLLECTIVE R116, `(.L_x_72) ;  /* 0x0000000074087348 */ /* 0x000fea0003c00000 */
[----:B------:R1:W2:Y:S02]  /*4820*/  SHFL.BFLY P3, R106, R104, R119, R129 ;  /* 0x0c000077686a7389 */ /* 0x0002a40000060081 */
[----:B-12---:R-:W-:Y:S05]  /*4830*/  ENDCOLLECTIVE ;  /* 0x000000000000791b */ /* 0x006fea0003800000 */
.L_x_72:
[----:B------:R-:W-:Y:S05]  /*4840*/  BSYNC B1 ;  /* 0x0000000000017941 */ /* 0x000fea0003800000 */
.L_x_71:
[----:B------:R-:W-:Y:S02]  /*4850*/  IMAD.MOV.U32 R117, RZ, RZ, R106 ;  /* 0x000000ffff757224 */ /* 0x000fe400078e006a */
[----:B------:R-:W-:Y:S02]  /*4860*/  IMAD.MOV.U32 R119, RZ, RZ, 0x1 ;  /* 0x00000001ff777424 */ /* 0x000fe400078e00ff */
[----:B------:R-:W-:Y:S01]  /*4870*/  IMAD.MOV.U32 R129, RZ, RZ, 0x1f ;  /* 0x0000001fff817424 */ /* 0x000fe200078e00ff */
[----:B------:R-:W-:Y:S01]  /*4880*/  FMNMX R117, R4, R117, !PT ;  /* 0x0000007504757209 */ /* 0x000fe20007800000 */
[----:B------:R-:W-:-:S04]  /*4890*/  IMAD.MOV.U32 R116, RZ, RZ, 0xf ;  /* 0x0000000fff747424 */ /* 0x000fc800078e00ff */
[----:B------:R-:W-:-:S07]  /*48a0*/  IMAD.MOV.U32 R104, RZ, RZ, R117 ;  /* 0x000000ffff687224 */ /* 0x000fce00078e0075 */
[----:B------:R-:W-:Y:S05]  /*48b0*/  WARPSYNC.COLLECTIVE R116, `(.L_x_73) ;  /* 0x0000000074087348 */ /* 0x000fea0003c00000 */
[----:B------:R1:W2:Y:S02]  /*48c0*/  SHFL.BFLY P3, R106, R104, R119, R129 ;  /* 0x0c000077686a7389 */ /* 0x0002a40000060081 */
[----:B-12---:R-:W-:Y:S05]  /*48d0*/  ENDCOLLECTIVE ;  /* 0x000000000000791b */ /* 0x006fea0003800000 */
.L_x_73:
[----:B------:R-:W-:Y:S02]  /*48e0*/  IMAD.MOV.U32 R119, RZ, RZ, 0x2 ;  /* 0x00000002ff777424 */ /* 0x000fe400078e00ff */
[----:B------:R-:W-:-:S05]  /*48f0*/  IMAD.MOV.U32 R80, RZ, RZ, R106 ;  /* 0x000000ffff507224 */ /* 0x000fca00078e006a */
[----:B------:R-:W-:-:S04]  /*4900*/  FMNMX R117, R117, R80, !PT ;  /* 0x0000005075757209 */ /* 0x000fc80007800000 */
        /* <DEDUP_REMOVED lines=29> */
[----:B--2---:R-:W-:-:S07]  /*4ae0*/  FADD R104, R108, R105 ;  /* 0x000000696c687221 */ /* 0x004fce0000000000 */
[----:B------:R2:W4:Y:S01]  /*4af0*/  MUFU.EX2 R99, R81 ;  /* 0x0000005100637308 */ /* 0x0005220000000800 */
[----:B---3--:R-:W-:-:S04]  /*4b00*/  FADD R104, R109, R104 ;  /* 0x000000686d687221 */ /* 0x008fc80000000000 */
[----:B-1----:R-:W-:Y:S01]  /*4b10*/  FADD R104, R5, R104 ;  /* 0x0000006805687221 */ /* 0x002fe20000000000 */
[----:B--2---:R-:W-:Y:S02]  /*4b20*/  IMAD.MOV.U32 R81, RZ, RZ, R4 ;  /* 0x000000ffff517224 */ /* 0x004fe400078e0004 */
[----:B------:R-:W-:Y:S02]  /*4b30*/  IMAD.MOV.U32 R4, RZ, RZ, R5 ;  /* 0x000000ffff047224 */ /* 0x000fe400078e0005 */
[----:B----4-:R-:W-:Y:S01]  /*4b40*/  FADD R104, R99, R104 ;  /* 0x0000006863687221 */ /* 0x010fe20000000000 */
[----:B------:R-:W-:-:S07]  /*4b50*/  IMAD.MOV.U32 R5, RZ, RZ, R99 ;  /* 0x000000ffff057224 */ /* 0x000fce00078e0063 */
[----:B------:R-:W-:Y:S05]  /*4b60*/  WARPSYNC.COLLECTIVE R116, `(.L_x_74) ;  /* 0x0000000074087348 */ /* 0x000fea0003c00000 */
[----:B------:R1:W2:Y:S02]  /*4b70*/  SHFL.BFLY P3, R106, R104, R119, R129 ;  /* 0x0c000077686a7389 */ /* 0x0002a40000060081 */
[----:B-12---:R-:W-:Y:S05]  /*4b80*/  ENDCOLLECTIVE ;  /* 0x000000000000791b */ /* 0x006fea0003800000 */
.L_x_74:
[----:B------:R-:W-:Y:S02]  /*4b90*/  IMAD.MOV.U32 R119, RZ, RZ, 0x1 ;  /* 0x00000001ff777424 */ /* 0x000fe400078e00ff */
[----:B------:R-:W-:-:S04]  /*4ba0*/  IMAD.MOV.U32 R97, RZ, RZ, R106 ;  /* 0x000000ffff617224 */ /* 0x000fc800078e006a */
[----:B------:R-:W-:-:S04]  /*4bb0*/  FADD R97, R104, R97 ;  /* 0x0000006168617221 */ /* 0x000fc80000000000 */
[----:B------:R-:W-:-:S07]  /*4bc0*/  IMAD.MOV.U32 R104, RZ, RZ, R97 ;  /* 0x000000ffff687224 */ /* 0x000fce00078e0061 */
[----:B------:R-:W-:Y:S05]  /*4bd0*/  WARPSYNC.COLLECTIVE R116, `(.L_x_75) ;  /* 0x0000000074087348 */ /* 0x000fea0003c00000 */
[----:B------:R1:W2:Y:S02]  /*4be0*/  SHFL.BFLY P3, R106, R104, R119, R129 ;  /* 0x0c000077686a7389 */ /* 0x0002a40000060081 */
[----:B-12---:R-:W-:Y:S05]  /*4bf0*/  ENDCOLLECTIVE ;  /* 0x000000000000791b */ /* 0x006fea0003800000 */
.L_x_75:
[----:B------:R-:W-:Y:S05]  /*4c00*/  BRA `(.L_x_76) ;  /* 0xffffffe0008c7947 */ /* 0x000fea000383ffff */
.L_x_48:
[----:B------:R-:W-:-:S07]  /*4c10*/  IMAD.MOV.U32 R96, RZ, RZ, R97 ;  /* 0x000000ffff607224 */ /* 0x000fce00078e0061 */
.L_x_77:
[----:B-1----:R1:W2:Y:S02]  /*4c20*/  SYNCS.PHASECHK.TRANS64.TRYWAIT P0, [R0+URZ+0x10], R97 ;  /* 0x00001061000075a7 */ /* 0x0022a400080011ff */
[----:B--2---:R-:W-:Y:S05]  /*4c30*/  @!P0 NANOSLEEP.SYNCS 0x989680 ;  /* 0x009896800000895d */ /* 0x004fea0003900000 */
[----:B------:R-:W2:Y:S02]  /*4c40*/  @!P0 SYNCS.PHASECHK.TRANS64 P0, [R0+URZ+0x10], R97 ;  /* 0x00001061000085a7 */ /* 0x000ea400080010ff */
[----:B--2---:R-:W-:Y:S05]  /*4c50*/  @!P0 BRA `(.L_x_77) ;  /* 0xfffffffc00f08947 */ /* 0x004fea000383ffff */
[----:B------:R-:W-:Y:S05]  /*4c60*/  BRA `(.L_x_47) ;  /* 0xffffffe400347947 */ /* 0x000fea000383ffff */
.L_x_78:
[----:B------:R-:W-:-:S00]  /*4c70*/  BRA `(.L_x_78) ;  /* 0xfffffffc00fc7947 */ /* 0x000fc0000383ffff */
[----:B------:R-:W-:-:S00]  /*4c80*/  NOP ;  /* 0x0000000000007918 */ /* 0x000fc00000000000 */
[----:B------:R-:W-:-:S00]  /*4c90*/  NOP ;  /* 0x0000000000007918 */ /* 0x000fc00000000000 */
[----:B------:R-:W-:-:S00]  /*4ca0*/  NOP ;  /* 0x0000000000007918 */ /* 0x000fc00000000000 */
[----:B------:R-:W-:-:S00]  /*4cb0*/  NOP ;  /* 0x0000000000007918 */ /* 0x000fc00000000000 */
[----:B------:R-:W-:-:S00]  /*4cc0*/  NOP ;  /* 0x0000000000007918 */ /* 0x000fc00000000000 */
[----:B------:R-:W-:-:S00]  /*4cd0*/  NOP ;  /* 0x0000000000007918 */ /* 0x000fc00000000000 */
[----:B------:R-:W-:-:S00]  /*4ce0*/  NOP ;  /* 0x0000000000007918 */ /* 0x000fc00000000000 */
[----:B------:R-:W-:-:S00]  /*4cf0*/  NOP ;  /* 0x0000000000007918 */ /* 0x000fc00000000000 */
.L_x_79:


//--------------------- .nv.shared.kernel_cutlass_kernel_cudnnnative_sparse_attentionselectionNSA_select_attn_fwd_hmmaHopperSelectAttentionFwd_object_at__CopyAtom_ThrID10_TVLayoutSrc112801_TVLayoutDst112801_Valuetypebf16_t_0 --------------------------
	.section	.nv.shared.kernel_cutlass_kernel_cudnnnative_sparse_attentionselectionNSA_select_attn_fwd_hmmaHopperSelectAttentionFwd_object_at__CopyAtom_ThrID10_TVLayoutSrc112801_TVLayoutDst112801_Valuetypebf16_t_0,"aw",@nobits
	.sectionflags	@""
	.align	1024
	.zero		1024


//--------------------- .nv.shared.reserved.0     --------------------------
	.section	.nv.shared.reserved.0,"aw",@nobits
	.weak		__nv_reservedSMEM_offset_0_alias
	.size		__nv_reservedSMEM_offset_0_alias, 0, 64
	.other		__nv_reservedSMEM_offset_0_alias,@"STO_CUDA_RESERVED_SHARED STV_DEFAULT"
__nv_reservedSMEM_offset_0_alias:
	.zero		0
	.zero		64


//--------------------- .nv.constant0.kernel_cutlass_kernel_cudnnnative_sparse_attentionselectionNSA_select_attn_fwd_hmmaHopperSelectAttentionFwd_object_at__CopyAtom_ThrID10_TVLayoutSrc112801_TVLayoutDst112801_Valuetypebf16_t_0 --------------------------
	.section	.nv.constant0.kernel_cutlass_kernel_cudnnnative_sparse_attentionselectionNSA_select_attn_fwd_hmmaHopperSelectAttentionFwd_object_at__CopyAtom_ThrID10_TVLayoutSrc112801_TVLayoutDst112801_Valuetypebf16_t_0,"a",@progbits
	.sectionflags	@""
	.align	4
.nv.constant0.kernel_cutlass_kernel_cudnnnative_sparse_attentionselectionNSA_select_attn_fwd_hmmaHopperSelectAttentionFwd_object_at__CopyAtom_ThrID10_TVLayoutSrc112801_TVLayoutDst112801_Valuetypebf16_t_0:
	.zero		1452


//--------------------- SYMBOLS --------------------------

	.type		.nv.reservedSmem.offset0,@object
	.size		.nv.reservedSmem.offset0,0x4
	.type		.nv.reservedSmem.cap,@object
	.size		.nv.reservedSmem.cap,0x4
